	.target	sm_90a

	.elftype	@"ET_EXEC"


//--------------------- .note.nv.tkinfo           --------------------------
	.section	.note.nv.tkinfo,"",@"SHT_NOTE"
	.sectionflags	@"SHF_NOTE_NV_TKINFO"
	.tkinfo
        /*0018*/ 	.word	0x00000002
        /*0030*/ 	.string	""
        /*0030*/ 	.string	"ptxas"
        /*0030*/ 	.string	"Cuda compilation tools, release 13.0, V13.0.88"
        /*0030*/ 	.string	"Build cuda_13.0.r13.0/compiler.36424714_0"
        /*0030*/ 	.string	"-arch sm_90a -m 64 "



//--------------------- .note.nv.cuinfo           --------------------------
	.section	.note.nv.cuinfo,"",@"SHT_NOTE"
	.sectionflags	@"SHF_NOTE_NV_CUINFO"
        /*0018*/ 	.short	0x0002
        /*001a*/ 	.short	0x005a
        /*001c*/ 	.short	0x0082
	.zero		2


//--------------------- .nv.info                  --------------------------
	.section	.nv.info,"",@"SHT_CUDA_INFO"
	.align	4


	//----- nvinfo : EIATTR_REGCOUNT
	.align		4
        /*0000*/ 	.byte	0x04, 0x2f
        /*0002*/ 	.short	(.L_12 - .L_11)
	.align		4
.L_11:
        /*0004*/ 	.word	index@(_ZN7cutlass13device_kernelINS_4gemm6kernel13GemmUniversalIN4cute5tupleIJiiiiEEENS1_10collective13CollectiveMmaINS1_37MainloopSm90TmaGmmaWarpSpecializedFP8ILi11ENS5_IJNS4_1CILi2EEESB_NSA_ILi1EEEEEENS1_35KernelTmaWarpSpecializedCooperativeEEENS5_IJNSA_ILi256EEENSA_ILi64EEESH_EEENS_12float_e5m2_tENS5_IJlSC_lEEESJ_SK_NS4_8TiledMMAINS4_8MMA_AtomIJNS4_4SM904GMMA30MMA_64x64x32_F32E5M2E5M2_SS_TNILNSO_7ScaleInE1ELSQ_1EEEEEENS4_6LayoutINS5_IJSB_SC_SC_EEENS5_IJSC_NSA_ILi0EEESV_EEEEENS5_IJNS4_10UnderscoreESY_SY_EEEEENS4_23SM90_TMA_LOAD_MULTICASTENS4_14ComposedLayoutINS4_7SwizzleILi2ELi4ELi3EEENS4_18smem_ptr_flag_bitsILi8EEENST_INS5_IJNSA_ILi8EEESH_EEENS5_IJSH_SC_EEEEEEEvNS4_8identityES11_S1B_vS1C_EENS_8epilogue10collective6detail29Sm90TmaWarpSpecializedAdapterINS1F_15DefaultEpilogueISJ_SK_SK_NS1E_6thread17LinearCombinationISJ_Li1EffLNS1J_9ScaleType4KindE0ELNS_15FloatRoundStyleE2ESJ_EENS1_15EpilogueDefaultEEEEEvvEEEEvNT_6ParamsE)
        /*0008*/ 	.word	0x000000a8


	//----- nvinfo : EIATTR_FRAME_SIZE
	.align		4
.L_12:
        /*000c*/ 	.byte	0x04, 0x11
        /*000e*/ 	.short	(.L_14 - .L_13)
	.align		4
.L_13:
        /*0010*/ 	.word	index@(_ZN7cutlass13device_kernelINS_4gemm6kernel13GemmUniversalIN4cute5tupleIJiiiiEEENS1_10collective13CollectiveMmaINS1_37MainloopSm90TmaGmmaWarpSpecializedFP8ILi11ENS5_IJNS4_1CILi2EEESB_NSA_ILi1EEEEEENS1_35KernelTmaWarpSpecializedCooperativeEEENS5_IJNSA_ILi256EEENSA_ILi64EEESH_EEENS_12float_e5m2_tENS5_IJlSC_lEEESJ_SK_NS4_8TiledMMAINS4_8MMA_AtomIJNS4_4SM904GMMA30MMA_64x64x32_F32E5M2E5M2_SS_TNILNSO_7ScaleInE1ELSQ_1EEEEEENS4_6LayoutINS5_IJSB_SC_SC_EEENS5_IJSC_NSA_ILi0EEESV_EEEEENS5_IJNS4_10UnderscoreESY_SY_EEEEENS4_23SM90_TMA_LOAD_MULTICASTENS4_14ComposedLayoutINS4_7SwizzleILi2ELi4ELi3EEENS4_18smem_ptr_flag_bitsILi8EEENST_INS5_IJNSA_ILi8EEESH_EEENS5_IJSH_SC_EEEEEEEvNS4_8identityES11_S1B_vS1C_EENS_8epilogue10collective6detail29Sm90TmaWarpSpecializedAdapterINS1F_15DefaultEpilogueISJ_SK_SK_NS1E_6thread17LinearCombinationISJ_Li1EffLNS1J_9ScaleType4KindE0ELNS_15FloatRoundStyleE2ESJ_EENS1_15EpilogueDefaultEEEEEvvEEEEvNT_6ParamsE)
        /*0014*/ 	.word	0x00000000


	//----- nvinfo : EIATTR_MIN_STACK_SIZE
	.align		4
.L_14:
        /*0018*/ 	.byte	0x04, 0x12
        /*001a*/ 	.short	(.L_16 - .L_15)
	.align		4
.L_15:
        /*001c*/ 	.word	index@(_ZN7cutlass13device_kernelINS_4gemm6kernel13GemmUniversalIN4cute5tupleIJiiiiEEENS1_10collective13CollectiveMmaINS1_37MainloopSm90TmaGmmaWarpSpecializedFP8ILi11ENS5_IJNS4_1CILi2EEESB_NSA_ILi1EEEEEENS1_35KernelTmaWarpSpecializedCooperativeEEENS5_IJNSA_ILi256EEENSA_ILi64EEESH_EEENS_12float_e5m2_tENS5_IJlSC_lEEESJ_SK_NS4_8TiledMMAINS4_8MMA_AtomIJNS4_4SM904GMMA30MMA_64x64x32_F32E5M2E5M2_SS_TNILNSO_7ScaleInE1ELSQ_1EEEEEENS4_6LayoutINS5_IJSB_SC_SC_EEENS5_IJSC_NSA_ILi0EEESV_EEEEENS5_IJNS4_10UnderscoreESY_SY_EEEEENS4_23SM90_TMA_LOAD_MULTICASTENS4_14ComposedLayoutINS4_7SwizzleILi2ELi4ELi3EEENS4_18smem_ptr_flag_bitsILi8EEENST_INS5_IJNSA_ILi8EEESH_EEENS5_IJSH_SC_EEEEEEEvNS4_8identityES11_S1B_vS1C_EENS_8epilogue10collective6detail29Sm90TmaWarpSpecializedAdapterINS1F_15DefaultEpilogueISJ_SK_SK_NS1E_6thread17LinearCombinationISJ_Li1EffLNS1J_9ScaleType4KindE0ELNS_15FloatRoundStyleE2ESJ_EENS1_15EpilogueDefaultEEEEEvvEEEEvNT_6ParamsE)
        /*0020*/ 	.word	0x00000000
.L_16:


//--------------------- .nv.compat                --------------------------
	.section	.nv.compat,"",@"SHT_CUDA_COMPAT_INFO"
	.align	4
        /*0000*/ 	.byte	0x02, 0x09, 0x01, 0x00, 0x02, 0x02, 0x04, 0x00, 0x02, 0x05, 0x05, 0x00, 0x03, 0x07, 0x01, 0x01
        /*0010*/ 	.byte	0x02, 0x03, 0x01, 0x00, 0x02, 0x06, 0x01, 0x00, 0x04, 0x0b, 0x08, 0x00, 0x00, 0x00, 0x00, 0x00
        /*0020*/ 	.byte	0x00, 0x00, 0x00, 0x00


//--------------------- .nv.info._ZN7cutlass13device_kernelINS_4gemm6kernel13GemmUniversalIN4cute5tupleIJiiiiEEENS1_10collective13CollectiveMmaINS1_37MainloopSm90TmaGmmaWarpSpecializedFP8ILi11ENS5_IJNS4_1CILi2EEESB_NSA_ILi1EEEEEENS1_35KernelTmaWarpSpecializedCooperativeEEENS5_IJNSA_ILi256EEENSA_ILi64EEESH_EEENS_12float_e5m2_tENS5_IJlSC_lEEESJ_SK_NS4_8TiledMMAINS4_8MMA_AtomIJNS4_4SM904GMMA30MMA_64x64x32_F32E5M2E5M2_SS_TNILNSO_7ScaleInE1ELSQ_1EEEEEENS4_6LayoutINS5_IJSB_SC_SC_EEENS5_IJSC_NSA_ILi0EEESV_EEEEENS5_IJNS4_10UnderscoreESY_SY_EEEEENS4_23SM90_TMA_LOAD_MULTICASTENS4_14ComposedLayoutINS4_7SwizzleILi2ELi4ELi3EEENS4_18smem_ptr_flag_bitsILi8EEENST_INS5_IJNSA_ILi8EEESH_EEENS5_IJSH_SC_EEEEEEEvNS4_8identityES11_S1B_vS1C_EENS_8epilogue10collective6detail29Sm90TmaWarpSpecializedAdapterINS1F_15DefaultEpilogueISJ_SK_SK_NS1E_6thread17LinearCombinationISJ_Li1EffLNS1J_9ScaleType4KindE0ELNS_15FloatRoundStyleE2ESJ_EENS1_15EpilogueDefaultEEEEEvvEEEEvNT_6ParamsE --------------------------
	.section	.nv.info._ZN7cutlass13device_kernelINS_4gemm6kernel13GemmUniversalIN4cute5tupleIJiiiiEEENS1_10collective13CollectiveMmaINS1_37MainloopSm90TmaGmmaWarpSpecializedFP8ILi11ENS5_IJNS4_1CILi2EEESB_NSA_ILi1EEEEEENS1_35KernelTmaWarpSpecializedCooperativeEEENS5_IJNSA_ILi256EEENSA_ILi64EEESH_EEENS_12float_e5m2_tENS5_IJlSC_lEEESJ_SK_NS4_8TiledMMAINS4_8MMA_AtomIJNS4_4SM904GMMA30MMA_64x64x32_F32E5M2E5M2_SS_TNILNSO_7ScaleInE1ELSQ_1EEEEEENS4_6LayoutINS5_IJSB_SC_SC_EEENS5_IJSC_NSA_ILi0EEESV_EEEEENS5_IJNS4_10UnderscoreESY_SY_EEEEENS4_23SM90_TMA_LOAD_MULTICASTENS4_14ComposedLayoutINS4_7SwizzleILi2ELi4ELi3EEENS4_18smem_ptr_flag_bitsILi8EEENST_INS5_IJNSA_ILi8EEESH_EEENS5_IJSH_SC_EEEEEEEvNS4_8identityES11_S1B_vS1C_EENS_8epilogue10collective6detail29Sm90TmaWarpSpecializedAdapterINS1F_15DefaultEpilogueISJ_SK_SK_NS1E_6thread17LinearCombinationISJ_Li1EffLNS1J_9ScaleType4KindE0ELNS_15FloatRoundStyleE2ESJ_EENS1_15EpilogueDefaultEEEEEvvEEEEvNT_6ParamsE,"",@"SHT_CUDA_INFO"
	.sectionflags	@""
	.align	4


	//----- nvinfo : EIATTR_CUDA_API_VERSION
	.align		4
        /*0000*/ 	.byte	0x04, 0x37
        /*0002*/ 	.short	(.L_18 - .L_17)
.L_17:
        /*0004*/ 	.word	0x00000082


	//----- nvinfo : EIATTR_KPARAM_INFO
	.align		4
.L_18:
        /*0008*/ 	.byte	0x04, 0x17
        /*000a*/ 	.short	(.L_20 - .L_19)
.L_19:
        /*000c*/ 	.word	0x00000000
        /*0010*/ 	.short	0x0000
        /*0012*/ 	.short	0x0070
        /*0014*/ 	.byte	0x00, 0xf0, 0x01, 0x10


	//----- nvinfo : EIATTR_SPARSE_MMA_MASK
	.align		4
.L_20:
        /*0018*/ 	.byte	0x03, 0x50
        /*001a*/ 	.short	0x0000


	//----- nvinfo : EIATTR_MAXREG_COUNT
	.align		4
        /*001c*/ 	.byte	0x03, 0x1b
        /*001e*/ 	.short	0x00a8


	//----- nvinfo : EIATTR_NUM_BARRIERS
	.align		4
        /*0020*/ 	.byte	0x02, 0x4c
        /*0022*/ 	.byte	0x01
	.zero		1


	//----- nvinfo : EIATTR_MERCURY_ISA_VERSION
	.align		4
        /*0024*/ 	.byte	0x03, 0x5f
        /*0026*/ 	.short	0x0101


	//----- nvinfo : EIATTR_INT_WARP_WIDE_INSTR_OFFSETS
	.align		4
        /*0028*/ 	.byte	0x04, 0x31
        /*002a*/ 	.short	(.L_22 - .L_21)


	//   ....[0]....
.L_21:
        /*002c*/ 	.word	0x000005b0


	//   ....[1]....
        /*0030*/ 	.word	0x000005e0


	//   ....[2]....
        /*0034*/ 	.word	0x00000760


	//----- nvinfo : EIATTR_COOP_GROUP_MASK_REGIDS
	.align		4
.L_22:
        /*0038*/ 	.byte	0x04, 0x29
        /*003a*/ 	.short	(.L_24 - .L_23)


	//   ....[0]....
.L_23:
        /*003c*/ 	.word	0xffffffff


	//   ....[1]....
        /*0040*/ 	.word	0xffffffff


	//   ....[2]....
        /*0044*/ 	.word	0xffffffff


	//   ....[3]....
        /*0048*/ 	.word	0xffffffff


	//   ....[4]....
        /*004c*/ 	.word	0xffffffff


	//   ....[5]....
        /*0050*/ 	.word	0xffffffff


	//----- nvinfo : EIATTR_COOP_GROUP_INSTR_OFFSETS
	.align		4
.L_24:
        /*0054*/ 	.byte	0x04, 0x28
        /*0056*/ 	.short	(.L_26 - .L_25)


	//   ....[0]....
.L_25:
        /*0058*/ 	.word	0x00000060


	//   ....[1]....
        /*005c*/ 	.word	0x00000070


	//   ....[2]....
        /*0060*/ 	.word	0x00000130


	//   ....[3]....
        /*0064*/ 	.word	0x000003e0


	//   ....[4]....
        /*0068*/ 	.word	0x00000900


	//   ....[5]....
        /*006c*/ 	.word	0x00001380


	//----- nvinfo : EIATTR_REG_RECONFIG
	.align		4
.L_26:
        /*0070*/ 	.byte	0x01, 0x54
	.zero		2


	//----- nvinfo : EIATTR_MBARRIER_INSTR_OFFSETS
	.align		4
        /*0074*/ 	.byte	0x04, 0x39
        /*0076*/ 	.short	(.L_28 - .L_27)


	//   ....[0]....
.L_27:
        /*0078*/ 	.word	0x00000250
        /*007c*/ 	.word	0x000000ff
        /*0080*/ 	.word	0x00000000
        /*0084*/ 	.short	0x0100
        /*0086*/ 	.byte	0x08
	.zero		1


	//   ....[1]....
        /*0088*/ 	.word	0x00000260
        /*008c*/ 	.word	0x000000ff
        /*0090*/ 	.word	0x00000058
        /*0094*/ 	.short	0x0100
        /*0096*/ 	.byte	0x08
	.zero		1


	//   ....[2]....
        /*0098*/ 	.word	0x00000270
        /*009c*/ 	.word	0x000000ff
        /*00a0*/ 	.word	0x00000008
        /*00a4*/ 	.short	0x0100
        /*00a6*/ 	.byte	0x08
	.zero		1


	//   ....[3]....
        /*00a8*/ 	.word	0x00000280
        /*00ac*/ 	.word	0x000000ff
        /*00b0*/ 	.word	0x00000060
        /*00b4*/ 	.short	0x0100
        /*00b6*/ 	.byte	0x08
	.zero		1


	//   ....[4]....
        /*00b8*/ 	.word	0x00000290
        /*00bc*/ 	.word	0x000000ff
        /*00c0*/ 	.word	0x00000010
        /*00c4*/ 	.short	0x0100
        /*00c6*/ 	.byte	0x08
	.zero		1


	//   ....[5]....
        /*00c8*/ 	.word	0x000002a0
        /*00cc*/ 	.word	0x000000ff
        /*00d0*/ 	.word	0x00000068
        /*00d4*/ 	.short	0x0100
        /*00d6*/ 	.byte	0x08
	.zero		1


	//   ....[6]....
        /*00d8*/ 	.word	0x000002b0
        /*00dc*/ 	.word	0x000000ff
        /*00e0*/ 	.word	0x00000018
        /*00e4*/ 	.short	0x0100
        /*00e6*/ 	.byte	0x08
	.zero		1


	//   ....[7]....
        /*00e8*/ 	.word	0x000002c0
        /*00ec*/ 	.word	0x000000ff
        /*00f0*/ 	.word	0x00000070
        /*00f4*/ 	.short	0x0100
        /*00f6*/ 	.byte	0x08
	.zero		1


	//   ....[8]....
        /*00f8*/ 	.word	0x000002d0
        /*00fc*/ 	.word	0x000000ff
        /*0100*/ 	.word	0x00000020
        /*0104*/ 	.short	0x0100
        /*0106*/ 	.byte	0x08
	.zero		1


	//   ....[9]....
        /*0108*/ 	.word	0x000002e0
        /*010c*/ 	.word	0x000000ff
        /*0110*/ 	.word	0x00000078
        /*0114*/ 	.short	0x0100
        /*0116*/ 	.byte	0x08
	.zero		1


	//   ....[10]....
        /*0118*/ 	.word	0x000002f0
        /*011c*/ 	.word	0x000000ff
        /*0120*/ 	.word	0x00000028
        /*0124*/ 	.short	0x0100
        /*0126*/ 	.byte	0x08
	.zero		1


	//   ....[11]....
        /*0128*/ 	.word	0x00000300
        /*012c*/ 	.word	0x000000ff
        /*0130*/ 	.word	0x00000080
        /*0134*/ 	.short	0x0100
        /*0136*/ 	.byte	0x08
	.zero		1


	//   ....[12]....
        /*0138*/ 	.word	0x00000310
        /*013c*/ 	.word	0x000000ff
        /*0140*/ 	.word	0x00000030
        /*0144*/ 	.short	0x0100
        /*0146*/ 	.byte	0x08
	.zero		1


	//   ....[13]....
        /*0148*/ 	.word	0x00000320
        /*014c*/ 	.word	0x000000ff
        /*0150*/ 	.word	0x00000088
        /*0154*/ 	.short	0x0100
        /*0156*/ 	.byte	0x08
	.zero		1


	//   ....[14]....
        /*0158*/ 	.word	0x00000330
        /*015c*/ 	.word	0x000000ff
        /*0160*/ 	.word	0x00000038
        /*0164*/ 	.short	0x0100
        /*0166*/ 	.byte	0x08
	.zero		1


	//   ....[15]....
        /*0168*/ 	.word	0x00000340
        /*016c*/ 	.word	0x000000ff
        /*0170*/ 	.word	0x00000090
        /*0174*/ 	.short	0x0100
        /*0176*/ 	.byte	0x08
	.zero		1


	//   ....[16]....
        /*0178*/ 	.word	0x00000350
        /*017c*/ 	.word	0x000000ff
        /*0180*/ 	.word	0x00000040
        /*0184*/ 	.short	0x0100
        /*0186*/ 	.byte	0x08
	.zero		1


	//   ....[17]....
        /*0188*/ 	.word	0x00000360
        /*018c*/ 	.word	0x000000ff
        /*0190*/ 	.word	0x00000098
        /*0194*/ 	.short	0x0100
        /*0196*/ 	.byte	0x08
	.zero		1


	//   ....[18]....
        /*0198*/ 	.word	0x00000370
        /*019c*/ 	.word	0x000000ff
        /*01a0*/ 	.word	0x00000048
        /*01a4*/ 	.short	0x0100
        /*01a6*/ 	.byte	0x08
	.zero		1


	//   ....[19]....
        /*01a8*/ 	.word	0x00000380
        /*01ac*/ 	.word	0x000000ff
        /*01b0*/ 	.word	0x000000a0
        /*01b4*/ 	.short	0x0100
        /*01b6*/ 	.byte	0x08
	.zero		1


	//   ....[20]....
        /*01b8*/ 	.word	0x00000390
        /*01bc*/ 	.word	0x000000ff
        /*01c0*/ 	.word	0x00000050
        /*01c4*/ 	.short	0x0100
        /*01c6*/ 	.byte	0x08
	.zero		1


	//   ....[21]....
        /*01c8*/ 	.word	0x000003a0
        /*01cc*/ 	.word	0x000000ff
        /*01d0*/ 	.word	0x000000a8
        /*01d4*/ 	.short	0x0100
        /*01d6*/ 	.byte	0x08
	.zero		1


	//   ....[22]....
        /*01d8*/ 	.word	0x000007f0
        /*01dc*/ 	.word	0x000000ff
        /*01e0*/ 	.word	0x000000c0
        /*01e4*/ 	.short	0x0100
        /*01e6*/ 	.byte	0x06
	.zero		1


	//   ....[23]....
        /*01e8*/ 	.word	0x00000890
        /*01ec*/ 	.word	0x000000ff
        /*01f0*/ 	.word	0x000000c8
        /*01f4*/ 	.short	0x0100
        /*01f6*/ 	.byte	0x06
	.zero		1


	//   ....[24]....
        /*01f8*/ 	.word	0x000018b0
        /*01fc*/ 	.word	0x000000ff
        /*0200*/ 	.word	0x00000000
        /*0204*/ 	.short	0x010a
        /*0206*/ 	.byte	0x06
	.zero		1


	//   ....[25]....
        /*0208*/ 	.word	0x000018f0
        /*020c*/ 	.word	0x000000ff
        /*0210*/ 	.word	0x00000000
        /*0214*/ 	.short	0x010a
        /*0216*/ 	.byte	0x06
	.zero		1


	//   ....[26]....
        /*0218*/ 	.word	0x000022c0
        /*021c*/ 	.word	0x000000ff
        /*0220*/ 	.word	0x00000000
        /*0224*/ 	.short	0x010a
        /*0226*/ 	.byte	0x0c
	.zero		1


	//   ....[27]....
        /*0228*/ 	.word	0x00002300
        /*022c*/ 	.word	0x000000ff
        /*0230*/ 	.word	0x00000000
        /*0234*/ 	.short	0x010a
        /*0236*/ 	.byte	0x0c
	.zero		1


	//   ....[28]....
        /*0238*/ 	.word	0x000029d0
        /*023c*/ 	.word	0x0000000e
        /*0240*/ 	.word	0x00000000
        /*0244*/ 	.short	0x0101
        /*0246*/ 	.byte	0x3f
	.zero		1


	//   ....[29]....
        /*0248*/ 	.word	0x00003070
        /*024c*/ 	.word	0x0000000c
        /*0250*/ 	.word	0x00000000
        /*0254*/ 	.short	0x0101
        /*0256*/ 	.byte	0x3f
	.zero		1


	//   ....[30]....
        /*0258*/ 	.word	0x00008bc0
        /*025c*/ 	.word	0x00000014
        /*0260*/ 	.word	0x00000058
        /*0264*/ 	.short	0x010a
        /*0266*/ 	.byte	0x3f
	.zero		1


	//   ....[31]....
        /*0268*/ 	.word	0x00008f60
        /*026c*/ 	.word	0x00000008
        /*0270*/ 	.word	0x000000c8
        /*0274*/ 	.short	0x0101
        /*0276*/ 	.byte	0x3f
	.zero		1


	//   ....[32]....
        /*0278*/ 	.word	0x00009680
        /*027c*/ 	.word	0x00000006
        /*0280*/ 	.word	0x00000000
        /*0284*/ 	.short	0x010a
        /*0286*/ 	.byte	0x3f
	.zero		1


	//   ....[33]....
        /*0288*/ 	.word	0x00009700
        /*028c*/ 	.word	0x00000007
        /*0290*/ 	.word	0x00000000
        /*0294*/ 	.short	0x010a
        /*0296*/ 	.byte	0x3f
	.zero		1


	//   ....[34]....
        /*0298*/ 	.word	0x00009790
        /*029c*/ 	.word	0x00000006
        /*02a0*/ 	.word	0x00000000
        /*02a4*/ 	.short	0x010a
        /*02a6*/ 	.byte	0x3f
	.zero		1


	//   ....[35]....
        /*02a8*/ 	.word	0x00009820
        /*02ac*/ 	.word	0x00000009
        /*02b0*/ 	.word	0x00000000
        /*02b4*/ 	.short	0x010a
        /*02b6*/ 	.byte	0x3f
	.zero		1


	//   ....[36]....
        /*02b8*/ 	.word	0x000098b0
        /*02bc*/ 	.word	0x00000006
        /*02c0*/ 	.word	0x00000000
        /*02c4*/ 	.short	0x010a
        /*02c6*/ 	.byte	0x3f
	.zero		1


	//   ....[37]....
        /*02c8*/ 	.word	0x00009940
        /*02cc*/ 	.word	0x00000009
        /*02d0*/ 	.word	0x00000000
        /*02d4*/ 	.short	0x010a
        /*02d6*/ 	.byte	0x3f
	.zero		1


	//   ....[38]....
        /*02d8*/ 	.word	0x000099d0
        /*02dc*/ 	.word	0x00000006
        /*02e0*/ 	.word	0x00000000
        /*02e4*/ 	.short	0x010a
        /*02e6*/ 	.byte	0x3f
	.zero		1


	//   ....[39]....
        /*02e8*/ 	.word	0x00009a60
        /*02ec*/ 	.word	0x00000009
        /*02f0*/ 	.word	0x00000000
        /*02f4*/ 	.short	0x010a
        /*02f6*/ 	.byte	0x3f
	.zero		1


	//   ....[40]....
        /*02f8*/ 	.word	0x00009af0
        /*02fc*/ 	.word	0x0000000a
        /*0300*/ 	.word	0x00000000
        /*0304*/ 	.short	0x010a
        /*0306*/ 	.byte	0x3f
	.zero		1


	//   ....[41]....
        /*0308*/ 	.word	0x00009b80
        /*030c*/ 	.word	0x0000000b
        /*0310*/ 	.word	0x00000000
        /*0314*/ 	.short	0x010a
        /*0316*/ 	.byte	0x3f
	.zero		1


	//   ....[42]....
        /*0318*/ 	.word	0x00009c10
        /*031c*/ 	.word	0x00000003
        /*0320*/ 	.word	0x00000000
        /*0324*/ 	.short	0x010a
        /*0326*/ 	.byte	0x3f
	.zero		1


	//   ....[43]....
        /*0328*/ 	.word	0x00009c80
        /*032c*/ 	.word	0x0000000d
        /*0330*/ 	.word	0x00000000
        /*0334*/ 	.short	0x010a
        /*0336*/ 	.byte	0x3f
	.zero		1


	//   ....[44]....
        /*0338*/ 	.word	0x00009ce0
        /*033c*/ 	.word	0x0000000f
        /*0340*/ 	.word	0x00000000
        /*0344*/ 	.short	0x010a
        /*0346*/ 	.byte	0x3f
	.zero		1


	//   ....[45]....
        /*0348*/ 	.word	0x00009db0
        /*034c*/ 	.word	0x00000014
        /*0350*/ 	.word	0x00000058
        /*0354*/ 	.short	0x010a
        /*0356*/ 	.byte	0x3f
	.zero		1


	//   ....[46]....
        /*0358*/ 	.word	0x00009e80
        /*035c*/ 	.word	0x00000006
        /*0360*/ 	.word	0x00000000
        /*0364*/ 	.short	0x010a
        /*0366*/ 	.byte	0x3f
	.zero		1


	//   ....[47]....
        /*0368*/ 	.word	0x00009ed0
        /*036c*/ 	.word	0x00000007
        /*0370*/ 	.word	0x00000000
        /*0374*/ 	.short	0x010a
        /*0376*/ 	.byte	0x3f
	.zero		1


	//   ....[48]....
        /*0378*/ 	.word	0x00009f20
        /*037c*/ 	.word	0x00000006
        /*0380*/ 	.word	0x00000000
        /*0384*/ 	.short	0x010a
        /*0386*/ 	.byte	0x3f
	.zero		1


	//   ....[49]....
        /*0388*/ 	.word	0x00009f70
        /*038c*/ 	.word	0x00000009
        /*0390*/ 	.word	0x00000000
        /*0394*/ 	.short	0x010a
        /*0396*/ 	.byte	0x3f
	.zero		1


	//   ....[50]....
        /*0398*/ 	.word	0x00009fc0
        /*039c*/ 	.word	0x00000006
        /*03a0*/ 	.word	0x00000000
        /*03a4*/ 	.short	0x010a
        /*03a6*/ 	.byte	0x3f
	.zero		1


	//   ....[51]....
        /*03a8*/ 	.word	0x0000a010
        /*03ac*/ 	.word	0x00000009
        /*03b0*/ 	.word	0x00000000
        /*03b4*/ 	.short	0x010a
        /*03b6*/ 	.byte	0x3f
	.zero		1


	//   ....[52]....
        /*03b8*/ 	.word	0x0000a060
        /*03bc*/ 	.word	0x00000006
        /*03c0*/ 	.word	0x00000000
        /*03c4*/ 	.short	0x010a
        /*03c6*/ 	.byte	0x3f
	.zero		1


	//   ....[53]....
        /*03c8*/ 	.word	0x0000a0b0
        /*03cc*/ 	.word	0x00000009
        /*03d0*/ 	.word	0x00000000
        /*03d4*/ 	.short	0x010a
        /*03d6*/ 	.byte	0x3f
	.zero		1


	//   ....[54]....
        /*03d8*/ 	.word	0x0000a100
        /*03dc*/ 	.word	0x0000000a
        /*03e0*/ 	.word	0x00000000
        /*03e4*/ 	.short	0x010a
        /*03e6*/ 	.byte	0x3f
	.zero		1


	//   ....[55]....
        /*03e8*/ 	.word	0x0000a150
        /*03ec*/ 	.word	0x0000000b
        /*03f0*/ 	.word	0x00000000
        /*03f4*/ 	.short	0x010a
        /*03f6*/ 	.byte	0x3f
	.zero		1


	//----- nvinfo : EIATTR_NUM_MBARRIERS
	.align		4
.L_28:
        /*03f8*/ 	.byte	0x03, 0x38
        /*03fa*/ 	.short	0x0018


	//----- nvinfo : EIATTR_EXIT_INSTR_OFFSETS
	.align		4
        /*03fc*/ 	.byte	0x04, 0x1c
        /*03fe*/ 	.short	(.L_30 - .L_29)


	//   ....[0]....
.L_29:
        /*0400*/ 	.word	0x00000a60


	//   ....[1]....
        /*0404*/ 	.word	0x00001250


	//   ....[2]....
        /*0408*/ 	.word	0x00008200


	//   ....[3]....
        /*040c*/ 	.word	0x00008760


	//   ....[4]....
        /*0410*/ 	.word	0x00009c60


	//----- nvinfo : EIATTR_MAX_THREADS
	.align		4
.L_30:
        /*0414*/ 	.byte	0x04, 0x05
        /*0416*/ 	.short	(.L_32 - .L_31)
.L_31:
        /*0418*/ 	.word	0x00000180
        /*041c*/ 	.word	0x00000001
        /*0420*/ 	.word	0x00000001


	//----- nvinfo : EIATTR_CRS_STACK_SIZE
	.align		4
.L_32:
        /*0424*/ 	.byte	0x04, 0x1e
        /*0426*/ 	.short	(.L_34 - .L_33)
.L_33:
        /*0428*/ 	.word	0x00000000


	//----- nvinfo : EIATTR_CBANK_PARAM_SIZE
	.align		4
.L_34:
        /*042c*/ 	.byte	0x03, 0x19
        /*042e*/ 	.short	0x0470


	//----- nvinfo : EIATTR_PARAM_CBANK
	.align		4
        /*0430*/ 	.byte	0x04, 0x0a
        /*0432*/ 	.short	(.L_36 - .L_35)
	.align		4
.L_35:
        /*0434*/ 	.word	index@(.nv.constant0._ZN7cutlass13device_kernelINS_4gemm6kernel13GemmUniversalIN4cute5tupleIJiiiiEEENS1_10collective13CollectiveMmaINS1_37MainloopSm90TmaGmmaWarpSpecializedFP8ILi11ENS5_IJNS4_1CILi2EEESB_NSA_ILi1EEEEEENS1_35KernelTmaWarpSpecializedCooperativeEEENS5_IJNSA_ILi256EEENSA_ILi64EEESH_EEENS_12float_e5m2_tENS5_IJlSC_lEEESJ_SK_NS4_8TiledMMAINS4_8MMA_AtomIJNS4_4SM904GMMA30MMA_64x64x32_F32E5M2E5M2_SS_TNILNSO_7ScaleInE1ELSQ_1EEEEEENS4_6LayoutINS5_IJSB_SC_SC_EEENS5_IJSC_NSA_ILi0EEESV_EEEEENS5_IJNS4_10UnderscoreESY_SY_EEEEENS4_23SM90_TMA_LOAD_MULTICASTENS4_14ComposedLayoutINS4_7SwizzleILi2ELi4ELi3EEENS4_18smem_ptr_flag_bitsILi8EEENST_INS5_IJNSA_ILi8EEESH_EEENS5_IJSH_SC_EEEEEEEvNS4_8identityES11_S1B_vS1C_EENS_8epilogue10collective6detail29Sm90TmaWarpSpecializedAdapterINS1F_15DefaultEpilogueISJ_SK_SK_NS1E_6thread17LinearCombinationISJ_Li1EffLNS1J_9ScaleType4KindE0ELNS_15FloatRoundStyleE2ESJ_EENS1_15EpilogueDefaultEEEEEvvEEEEvNT_6ParamsE)
        /*0438*/ 	.short	0x0210
        /*043a*/ 	.short	0x0470


	//----- nvinfo : EIATTR_SW_WAR
	.align		4
.L_36:
        /*043c*/ 	.byte	0x04, 0x36
        /*043e*/ 	.short	(.L_38 - .L_37)
.L_37:
        /*0440*/ 	.word	0x00000008
.L_38:


//--------------------- .nv.callgraph             --------------------------
	.section	.nv.callgraph,"",@"SHT_CUDA_CALLGRAPH"
	.align	4
	.sectionentsize	8
	.align		4
        /*0000*/ 	.word	0x00000000
	.align		4
        /*0004*/ 	.word	0xffffffff
	.align		4
        /*0008*/ 	.word	0x00000000
	.align		4
        /*000c*/ 	.word	0xfffffffe
	.align		4
        /*0010*/ 	.word	0x00000000
	.align		4
        /*0014*/ 	.word	0xfffffffd
	.align		4
        /*0018*/ 	.word	0x00000000
	.align		4
        /*001c*/ 	.word	0xfffffffc


//--------------------- .nv.constant4             --------------------------
	.section	.nv.constant4,"a",@progbits
	.align	8
	.align		8
.nv.constant4:
        /*0000*/ 	.dword	_ZN40_INTERNAL_d976cc7c_4_k_cu_d87f42a3_296934cuda3std3__45__cpo5beginE
	.align		8
        /*0008*/ 	.dword	_ZN40_INTERNAL_d976cc7c_4_k_cu_d87f42a3_296934cuda3std3__45__cpo3endE
	.align		8
        /*0010*/ 	.dword	_ZN40_INTERNAL_d976cc7c_4_k_cu_d87f42a3_296934cuda3std3__45__cpo6cbeginE
	.align		8
        /*0018*/ 	.dword	_ZN40_INTERNAL_d976cc7c_4_k_cu_d87f42a3_296934cuda3std3__45__cpo4cendE
	.align		8
        /*0020*/ 	.dword	_ZN40_INTERNAL_d976cc7c_4_k_cu_d87f42a3_296934cuda3std3__442_GLOBAL__N__d976cc7c_4_k_cu_d87f42a3_296936ignoreE
	.align		8
        /*0028*/ 	.dword	_ZN40_INTERNAL_d976cc7c_4_k_cu_d87f42a3_296934cuda3std3__419piecewise_constructE
	.align		8
        /*0030*/ 	.dword	_ZN40_INTERNAL_d976cc7c_4_k_cu_d87f42a3_296934cuda3std3__48in_placeE
	.align		8
        /*0038*/ 	.dword	_ZN40_INTERNAL_d976cc7c_4_k_cu_d87f42a3_296934cuda3std6ranges3__45__cpo4swapE
	.align		8
        /*0040*/ 	.dword	_ZN40_INTERNAL_d976cc7c_4_k_cu_d87f42a3_296934cuda3std6ranges3__45__cpo9iter_moveE
	.align		8
        /*0048*/ 	.dword	_ZN40_INTERNAL_d976cc7c_4_k_cu_d87f42a3_296934cute7productE
	.align		8
        /*0050*/ 	.dword	_ZN40_INTERNAL_d976cc7c_4_k_cu_d87f42a3_296934cute1_E


//--------------------- .text._ZN7cutlass13device_kernelINS_4gemm6kernel13GemmUniversalIN4cute5tupleIJiiiiEEENS1_10collective13CollectiveMmaINS1_37MainloopSm90TmaGmmaWarpSpecializedFP8ILi11ENS5_IJNS4_1CILi2EEESB_NSA_ILi1EEEEEENS1_35KernelTmaWarpSpecializedCooperativeEEENS5_IJNSA_ILi256EEENSA_ILi64EEESH_EEENS_12float_e5m2_tENS5_IJlSC_lEEESJ_SK_NS4_8TiledMMAINS4_8MMA_AtomIJNS4_4SM904GMMA30MMA_64x64x32_F32E5M2E5M2_SS_TNILNSO_7ScaleInE1ELSQ_1EEEEEENS4_6LayoutINS5_IJSB_SC_SC_EEENS5_IJSC_NSA_ILi0EEESV_EEEEENS5_IJNS4_10UnderscoreESY_SY_EEEEENS4_23SM90_TMA_LOAD_MULTICASTENS4_14ComposedLayoutINS4_7SwizzleILi2ELi4ELi3EEENS4_18smem_ptr_flag_bitsILi8EEENST_INS5_IJNSA_ILi8EEESH_EEENS5_IJSH_SC_EEEEEEEvNS4_8identityES11_S1B_vS1C_EENS_8epilogue10collective6detail29Sm90TmaWarpSpecializedAdapterINS1F_15DefaultEpilogueISJ_SK_SK_NS1E_6thread17LinearCombinationISJ_Li1EffLNS1J_9ScaleType4KindE0ELNS_15FloatRoundStyleE2ESJ_EENS1_15EpilogueDefaultEEEEEvvEEEEvNT_6ParamsE --------------------------
	.section	.text._ZN7cutlass13device_kernelINS_4gemm6kernel13GemmUniversalIN4cute5tupleIJiiiiEEENS1_10collective13CollectiveMmaINS1_37MainloopSm90TmaGmmaWarpSpecializedFP8ILi11ENS5_IJNS4_1CILi2EEESB_NSA_ILi1EEEEEENS1_35KernelTmaWarpSpecializedCooperativeEEENS5_IJNSA_ILi256EEENSA_ILi64EEESH_EEENS_12float_e5m2_tENS5_IJlSC_lEEESJ_SK_NS4_8TiledMMAINS4_8MMA_AtomIJNS4_4SM904GMMA30MMA_64x64x32_F32E5M2E5M2_SS_TNILNSO_7ScaleInE1ELSQ_1EEEEEENS4_6LayoutINS5_IJSB_SC_SC_EEENS5_IJSC_NSA_ILi0EEESV_EEEEENS5_IJNS4_10UnderscoreESY_SY_EEEEENS4_23SM90_TMA_LOAD_MULTICASTENS4_14ComposedLayoutINS4_7SwizzleILi2ELi4ELi3EEENS4_18smem_ptr_flag_bitsILi8EEENST_INS5_IJNSA_ILi8EEESH_EEENS5_IJSH_SC_EEEEEEEvNS4_8identityES11_S1B_vS1C_EENS_8epilogue10collective6detail29Sm90TmaWarpSpecializedAdapterINS1F_15DefaultEpilogueISJ_SK_SK_NS1E_6thread17LinearCombinationISJ_Li1EffLNS1J_9ScaleType4KindE0ELNS_15FloatRoundStyleE2ESJ_EENS1_15EpilogueDefaultEEEEEvvEEEEvNT_6ParamsE,"ax",@progbits
	.align	128
.text._ZN7cutlass13device_kernelINS_4gemm6kernel13GemmUniversalIN4cute5tupleIJiiiiEEENS1_10collective13CollectiveMmaINS1_37MainloopSm90TmaGmmaWarpSpecializedFP8ILi11ENS5_IJNS4_1CILi2EEESB_NSA_ILi1EEEEEENS1_35KernelTmaWarpSpecializedCooperativeEEENS5_IJNSA_ILi256EEENSA_ILi64EEESH_EEENS_12float_e5m2_tENS5_IJlSC_lEEESJ_SK_NS4_8TiledMMAINS4_8MMA_AtomIJNS4_4SM904GMMA30MMA_64x64x32_F32E5M2E5M2_SS_TNILNSO_7ScaleInE1ELSQ_1EEEEEENS4_6LayoutINS5_IJSB_SC_SC_EEENS5_IJSC_NSA_ILi0EEESV_EEEEENS5_IJNS4_10UnderscoreESY_SY_EEEEENS4_23SM90_TMA_LOAD_MULTICASTENS4_14ComposedLayoutINS4_7SwizzleILi2ELi4ELi3EEENS4_18smem_ptr_flag_bitsILi8EEENST_INS5_IJNSA_ILi8EEESH_EEENS5_IJSH_SC_EEEEEEEvNS4_8identityES11_S1B_vS1C_EENS_8epilogue10collective6detail29Sm90TmaWarpSpecializedAdapterINS1F_15DefaultEpilogueISJ_SK_SK_NS1E_6thread17LinearCombinationISJ_Li1EffLNS1J_9ScaleType4KindE0ELNS_15FloatRoundStyleE2ESJ_EENS1_15EpilogueDefaultEEEEEvvEEEEvNT_6ParamsE:
        .type           _ZN7cutlass13device_kernelINS_4gemm6kernel13GemmUniversalIN4cute5tupleIJiiiiEEENS1_10collective13CollectiveMmaINS1_37MainloopSm90TmaGmmaWarpSpecializedFP8ILi11ENS5_IJNS4_1CILi2EEESB_NSA_ILi1EEEEEENS1_35KernelTmaWarpSpecializedCooperativeEEENS5_IJNSA_ILi256EEENSA_ILi64EEESH_EEENS_12float_e5m2_tENS5_IJlSC_lEEESJ_SK_NS4_8TiledMMAINS4_8MMA_AtomIJNS4_4SM904GMMA30MMA_64x64x32_F32E5M2E5M2_SS_TNILNSO_7ScaleInE1ELSQ_1EEEEEENS4_6LayoutINS5_IJSB_SC_SC_EEENS5_IJSC_NSA_ILi0EEESV_EEEEENS5_IJNS4_10UnderscoreESY_SY_EEEEENS4_23SM90_TMA_LOAD_MULTICASTENS4_14ComposedLayoutINS4_7SwizzleILi2ELi4ELi3EEENS4_18smem_ptr_flag_bitsILi8EEENST_INS5_IJNSA_ILi8EEESH_EEENS5_IJSH_SC_EEEEEEEvNS4_8identityES11_S1B_vS1C_EENS_8epilogue10collective6detail29Sm90TmaWarpSpecializedAdapterINS1F_15DefaultEpilogueISJ_SK_SK_NS1E_6thread17LinearCombinationISJ_Li1EffLNS1J_9ScaleType4KindE0ELNS_15FloatRoundStyleE2ESJ_EENS1_15EpilogueDefaultEEEEEvvEEEEvNT_6ParamsE,@function
        .size           _ZN7cutlass13device_kernelINS_4gemm6kernel13GemmUniversalIN4cute5tupleIJiiiiEEENS1_10collective13CollectiveMmaINS1_37MainloopSm90TmaGmmaWarpSpecializedFP8ILi11ENS5_IJNS4_1CILi2EEESB_NSA_ILi1EEEEEENS1_35KernelTmaWarpSpecializedCooperativeEEENS5_IJNSA_ILi256EEENSA_ILi64EEESH_EEENS_12float_e5m2_tENS5_IJlSC_lEEESJ_SK_NS4_8TiledMMAINS4_8MMA_AtomIJNS4_4SM904GMMA30MMA_64x64x32_F32E5M2E5M2_SS_TNILNSO_7ScaleInE1ELSQ_1EEEEEENS4_6LayoutINS5_IJSB_SC_SC_EEENS5_IJSC_NSA_ILi0EEESV_EEEEENS5_IJNS4_10UnderscoreESY_SY_EEEEENS4_23SM90_TMA_LOAD_MULTICASTENS4_14ComposedLayoutINS4_7SwizzleILi2ELi4ELi3EEENS4_18smem_ptr_flag_bitsILi8EEENST_INS5_IJNSA_ILi8EEESH_EEENS5_IJSH_SC_EEEEEEEvNS4_8identityES11_S1B_vS1C_EENS_8epilogue10collective6detail29Sm90TmaWarpSpecializedAdapterINS1F_15DefaultEpilogueISJ_SK_SK_NS1E_6thread17LinearCombinationISJ_Li1EffLNS1J_9ScaleType4KindE0ELNS_15FloatRoundStyleE2ESJ_EENS1_15EpilogueDefaultEEEEEvvEEEEvNT_6ParamsE,(.L_x_221 - _ZN7cutlass13device_kernelINS_4gemm6kernel13GemmUniversalIN4cute5tupleIJiiiiEEENS1_10collective13CollectiveMmaINS1_37MainloopSm90TmaGmmaWarpSpecializedFP8ILi11ENS5_IJNS4_1CILi2EEESB_NSA_ILi1EEEEEENS1_35KernelTmaWarpSpecializedCooperativeEEENS5_IJNSA_ILi256EEENSA_ILi64EEESH_EEENS_12float_e5m2_tENS5_IJlSC_lEEESJ_SK_NS4_8TiledMMAINS4_8MMA_AtomIJNS4_4SM904GMMA30MMA_64x64x32_F32E5M2E5M2_SS_TNILNSO_7ScaleInE1ELSQ_1EEEEEENS4_6LayoutINS5_IJSB_SC_SC_EEENS5_IJSC_NSA_ILi0EEESV_EEEEENS5_IJNS4_10UnderscoreESY_SY_EEEEENS4_23SM90_TMA_LOAD_MULTICASTENS4_14ComposedLayoutINS4_7SwizzleILi2ELi4ELi3EEENS4_18smem_ptr_flag_bitsILi8EEENST_INS5_IJNSA_ILi8EEESH_EEENS5_IJSH_SC_EEEEEEEvNS4_8identityES11_S1B_vS1C_EENS_8epilogue10collective6detail29Sm90TmaWarpSpecializedAdapterINS1F_15DefaultEpilogueISJ_SK_SK_NS1E_6thread17LinearCombinationISJ_Li1EffLNS1J_9ScaleType4KindE0ELNS_15FloatRoundStyleE2ESJ_EENS1_15EpilogueDefaultEEEEEvvEEEEvNT_6ParamsE)
        .other          _ZN7cutlass13device_kernelINS_4gemm6kernel13GemmUniversalIN4cute5tupleIJiiiiEEENS1_10collective13CollectiveMmaINS1_37MainloopSm90TmaGmmaWarpSpecializedFP8ILi11ENS5_IJNS4_1CILi2EEESB_NSA_ILi1EEEEEENS1_35KernelTmaWarpSpecializedCooperativeEEENS5_IJNSA_ILi256EEENSA_ILi64EEESH_EEENS_12float_e5m2_tENS5_IJlSC_lEEESJ_SK_NS4_8TiledMMAINS4_8MMA_AtomIJNS4_4SM904GMMA30MMA_64x64x32_F32E5M2E5M2_SS_TNILNSO_7ScaleInE1ELSQ_1EEEEEENS4_6LayoutINS5_IJSB_SC_SC_EEENS5_IJSC_NSA_ILi0EEESV_EEEEENS5_IJNS4_10UnderscoreESY_SY_EEEEENS4_23SM90_TMA_LOAD_MULTICASTENS4_14ComposedLayoutINS4_7SwizzleILi2ELi4ELi3EEENS4_18smem_ptr_flag_bitsILi8EEENST_INS5_IJNSA_ILi8EEESH_EEENS5_IJSH_SC_EEEEEEEvNS4_8identityES11_S1B_vS1C_EENS_8epilogue10collective6detail29Sm90TmaWarpSpecializedAdapterINS1F_15DefaultEpilogueISJ_SK_SK_NS1E_6thread17LinearCombinationISJ_Li1EffLNS1J_9ScaleType4KindE0ELNS_15FloatRoundStyleE2ESJ_EENS1_15EpilogueDefaultEEEEEvvEEEEvNT_6ParamsE,@"STO_CUDA_ENTRY STV_DEFAULT"
_ZN7cutlass13device_kernelINS_4gemm6kernel13GemmUniversalIN4cute5tupleIJiiiiEEENS1_10collective13CollectiveMmaINS1_37MainloopSm90TmaGmmaWarpSpecializedFP8ILi11ENS5_IJNS4_1CILi2EEESB_NSA_ILi1EEEEEENS1_35KernelTmaWarpSpecializedCooperativeEEENS5_IJNSA_ILi256EEENSA_ILi64EEESH_EEENS_12float_e5m2_tENS5_IJlSC_lEEESJ_SK_NS4_8TiledMMAINS4_8MMA_AtomIJNS4_4SM904GMMA30MMA_64x64x32_F32E5M2E5M2_SS_TNILNSO_7ScaleInE1ELSQ_1EEEEEENS4_6LayoutINS5_IJSB_SC_SC_EEENS5_IJSC_NSA_ILi0EEESV_EEEEENS5_IJNS4_10UnderscoreESY_SY_EEEEENS4_23SM90_TMA_LOAD_MULTICASTENS4_14ComposedLayoutINS4_7SwizzleILi2ELi4ELi3EEENS4_18smem_ptr_flag_bitsILi8EEENST_INS5_IJNSA_ILi8EEESH_EEENS5_IJSH_SC_EEEEEEEvNS4_8identityES11_S1B_vS1C_EENS_8epilogue10collective6detail29Sm90TmaWarpSpecializedAdapterINS1F_15DefaultEpilogueISJ_SK_SK_NS1E_6thread17LinearCombinationISJ_Li1EffLNS1J_9ScaleType4KindE0ELNS_15FloatRoundStyleE2ESJ_EENS1_15EpilogueDefaultEEEEEvvEEEEvNT_6ParamsE:
[----:B------:R-:W-:Y:S01]  /*0000*/  LDC R1, c[0x0][0x28] ;  /* 0x00000a00ff017b82 */ /* 0x000fe20000000800 */
[----:B------:R-:W0:Y:S01]  /*0010*/  S2R R0, SR_TID.X ;  /* 0x0000000000007919 */ /* 0x000e220000002100 */
[----:B------:R-:W-:Y:S01]  /*0020*/  ELECT P0, URZ, PT ;  /* 0x00000000003f782f */ /* 0x000fe20003800000 */
[----:B------:R-:W-:Y:S01]  /*0030*/  BSSY B0, `(.L_x_0) ;  /* 0x000000f000007945 */ /* 0x000fe20003800000 */
[--C-:B0-----:R-:W-:Y:S02]  /*0040*/  SHF.R.U32.HI R2, RZ, 0x5, R0.reuse ;  /* 0x00000005ff027819 */ /* 0x101fe40000011600 */
[----:B------:R-:W-:-:S03]  /*0050*/  SHF.R.U32.HI R3, RZ, 0x7, R0 ;  /* 0x00000007ff037819 */ /* 0x000fc60000011600 */
[----:B------:R-:W0:Y:S04]  /*0060*/  SHFL.IDX PT, R7, R2, RZ, 0x1f ;  /* 0x00001fff02077589 */ /* 0x000e2800000e0000 */
[----:B------:R-:W1:Y:S01]  /*0070*/  SHFL.IDX PT, R3, R3, RZ, 0x1f ;  /* 0x00001fff03037589 */ /* 0x000e6200000e0000 */
[----:B0-----:R-:W-:-:S13]  /*0080*/  ISETP.NE.OR P0, PT, R7, RZ, !P0 ;  /* 0x000000ff0700720c */ /* 0x001fda0004705670 */
[----:B-1----:R-:W-:Y:S05]  /*0090*/  @P0 BRA `(.L_x_1) ;  /* 0x0000000000200947 */ /* 0x002fea0003800000 */
[----:B------:R-:W-:Y:S02]  /*00a0*/  ULDC.64 UR4, c[0x0][0x198] ;  /* 0x0000660000047ab9 */ /* 0x000fe40000000a00 */
[----:B------:R-:W-:Y:S02]  /*00b0*/  UIADD3 UR6, UP0, UR4, 0xf0, URZ ;  /* 0x000000f004067890 */ /* 0x000fe4000ff1e03f */
[----:B------:R-:W-:Y:S02]  /*00c0*/  UIADD3 UR4, UP1, UR4, 0x1f0, URZ ;  /* 0x000001f004047890 */ /* 0x000fe4000ff3e03f */
[----:B------:R-:W-:Y:S02]  /*00d0*/  UIADD3.X UR7, URZ, UR5, URZ, UP0, !UPT ;  /* 0x000000053f077290 */ /* 0x000fe400087fe43f */
[----:B------:R-:W-:-:S07]  /*00e0*/  UIADD3.X UR5, URZ, UR5, URZ, UP1, !UPT ;  /* 0x000000053f057290 */ /* 0x000fce0008ffe43f */
[----:B------:R0:W-:Y:S02]  /*00f0*/  UTMACCTL.PF [UR6] ;  /* 0x00000000060079b9 */ /* 0x0001e40008040000 */
[----:B------:R0:W-:Y:S02]  /*0100*/  UTMACCTL.PF [UR4] ;  /* 0x00000000040079b9 */ /* 0x0001e40008040000 */
[----:B0-----:R-:W-:Y:S01]  /*0110*/  NOP ;  /* 0x0000000000007918 */ /* 0x001fe20000000000 */
.L_x_1:
[----:B------:R-:W-:Y:S05]  /*0120*/  BSYNC B0 ;  /* 0x0000000000007941 */ /* 0x000fea0003800000 */
.L_x_0:
[----:B------:R-:W0:Y:S02]  /*0130*/  SHFL.IDX PT, R4, R2, RZ, 0x1f ;  /* 0x00001fff02047589 */ /* 0x000e2400000e0000 */
[----:B0-----:R-:W-:-:S13]  /*0140*/  ISETP.NE.AND P0, PT, R4, RZ, PT ;  /* 0x000000ff0400720c */ /* 0x001fda0003f05270 */
[----:B------:R-:W-:Y:S05]  /*0150*/  @P0 BRA `(.L_x_2) ;  /* 0x00000000009c0947 */ /* 0x000fea0003800000 */
[----:B------:R-:W-:Y:S01]  /*0160*/  ELECT P0, URZ, PT ;  /* 0x00000000003f782f */ /* 0x000fe20003800000 */
[----:B------:R-:W-:-:S12]  /*0170*/  BSSY B0, `(.L_x_2) ;  /* 0x0000025000007945 */ /* 0x000fd80003800000 */
[----:B------:R-:W-:Y:S05]  /*0180*/  @!P0 BRA `(.L_x_3) ;  /* 0x00000000008c8947 */ /* 0x000fea0003800000 */
[----:B------:R-:W0:Y:S01]  /*0190*/  S2UR UR8, SR_CgaCtaId ;  /* 0x00000000000879c3 */ /* 0x000e220000008800 */
[----:B------:R-:W-:Y:S01]  /*01a0*/  UMOV UR4, 0x400 ;  /* 0x0000040000047882 */ /* 0x000fe20000000000 */
[----:B------:R-:W-:Y:S01]  /*01b0*/  UMOV UR5, 0x1 ;  /* 0x0000000100057882 */ /* 0x000fe20000000000 */
[----:B------:R-:W-:Y:S02]  /*01c0*/  UMOV UR6, 0x6 ;  /* 0x0000000600067882 */ /* 0x000fe40000000000 */
[----:B------:R-:W-:-:S04]  /*01d0*/  UIADD3 UR6, -UR6, 0x100000, URZ ;  /* 0x0010000006067890 */ /* 0x000fc8000fffe13f */
[----:B------:R-:W-:Y:S02]  /*01e0*/  USHF.L.U32 UR7, UR6, 0xb, URZ ;  /* 0x0000000b06077899 */ /* 0x000fe4000800063f */
[----:B------:R-:W-:Y:S02]  /*01f0*/  USHF.L.U32 UR6, UR6, 0x1, URZ ;  /* 0x0000000106067899 */ /* 0x000fe4000800063f */
[----:B0-----:R-:W-:Y:S02]  /*0200*/  ULEA UR8, UR8, UR4, 0x18 ;  /* 0x0000000408087291 */ /* 0x001fe4000f8ec03f */
[----:B------:R-:W-:-:S04]  /*0210*/  UIADD3 UR4, -UR5, 0x100000, URZ ;  /* 0x0010000005047890 */ /* 0x000fc8000fffe13f */
[----:B------:R-:W-:Y:S02]  /*0220*/  USHF.L.U32 UR5, UR4, 0xb, URZ ;  /* 0x0000000b04057899 */ /* 0x000fe4000800063f */
[----:B------:R-:W-:Y:S01]  /*0230*/  USHF.L.U32 UR4, UR4, 0x1, URZ ;  /* 0x0000000104047899 */ /* 0x000fe2000800063f */
[----:B------:R-:W0:Y:S11]  /*0240*/  FENCE.VIEW.ASYNC.S ;  /* 0x00000000000073c6 */ /* 0x000e360000000000 */
[----:B0-----:R0:W1:Y:S01]  /*0250*/  SYNCS.EXCH.64 URZ, [UR8], UR4 ;  /* 0x00000004083f75b2 */ /* 0x0010620008000100 */
[----:B------:R0:W2:Y:S01]  /*0260*/  SYNCS.EXCH.64 URZ, [UR8+0x58], UR6 ;  /* 0x00005806083f75b2 */ /* 0x0000a20008000100 */
[----:B------:R0:W3:Y:S01]  /*0270*/  SYNCS.EXCH.64 URZ, [UR8+0x8], UR4 ;  /* 0x00000804083f75b2 */ /* 0x0000e20008000100 */
[----:B------:R0:W4:Y:S01]  /*0280*/  SYNCS.EXCH.64 URZ, [UR8+0x60], UR6 ;  /* 0x00006006083f75b2 */ /* 0x0001220008000100 */
[----:B------:R0:W0:Y:S01]  /*0290*/  SYNCS.EXCH.64 URZ, [UR8+0x10], UR4 ;  /* 0x00001004083f75b2 */ /* 0x0000220008000100 */
        /* <DEDUP_REMOVED lines=17> */
[----:B------:R-:W-:Y:S01]  /*03b0*/  NOP ;  /* 0x0000000000007918 */ /* 0x000fe20000000000 */
.L_x_3:
[----:B0-----:R-:W-:Y:S05]  /*03c0*/  BSYNC B0 ;  /* 0x0000000000007941 */ /* 0x001fea0003800000 */
.L_x_2:
[----:B------:R-:W-:Y:S01]  /*03d0*/  SHF.R.S32.HI R5, RZ, 0x1f, R0 ;  /* 0x0000001fff057819 */ /* 0x000fe20000011400 */
[----:B------:R-:W0:Y:S01]  /*03e0*/  SHFL.IDX PT, R2, R2, RZ, 0x1f ;  /* 0x00001fff02027589 */ /* 0x000e2200000e0000 */
[----:B------:R-:W5:Y:S01]  /*03f0*/  S2UR UR8, SR_CTAID.X ;  /* 0x00000000000879c3 */ /* 0x000f620000002500 */
[----:B------:R-:W-:Y:S02]  /*0400*/  ELECT P0, URZ, PT ;  /* 0x00000000003f782f */ /* 0x000fe40003800000 */
[----:B------:R-:W-:Y:S01]  /*0410*/  LEA.HI R5, R5, R0, RZ, 0x7 ;  /* 0x0000000005057211 */ /* 0x000fe200078f38ff */
[----:B------:R-:W1:Y:S01]  /*0420*/  S2R R8, SR_CTAID.Y ;  /* 0x0000000000087919 */ /* 0x000e620000002600 */
[----:B------:R-:W-:Y:S01]  /*0430*/  SHF.R.S32.HI R11, RZ, 0x1f, R4 ;  /* 0x0000001fff0b7819 */ /* 0x000fe20000011404 */
[----:B------:R-:W-:Y:S01]  /*0440*/  ULDC UR4, c[0x0][0x150] ;  /* 0x0000540000047ab9 */ /* 0x000fe20000000800 */
[----:B------:R-:W-:Y:S01]  /*0450*/  LOP3.LUT R5, R5, 0xffffff80, RZ, 0xc0, !PT ;  /* 0xffffff8005057812 */ /* 0x000fe200078ec0ff */
[----:B------:R-:W-:Y:S01]  /*0460*/  VIADD R16, R3, 0xffffffff ;  /* 0xffffffff03107836 */ /* 0x000fe20000000000 */
[----:B------:R-:W-:Y:S01]  /*0470*/  LEA.HI R11, R11, R4, RZ, 0x2 ;  /* 0x000000040b0b7211 */ /* 0x000fe200078f10ff */
[----:B------:R-:W2:Y:S01]  /*0480*/  LDC R12, c[0x0][0x144] ;  /* 0x00005100ff0c7b82 */ /* 0x000ea20000000800 */
[----:B------:R-:W-:Y:S01]  /*0490*/  NOP ;  /* 0x0000000000007918 */ /* 0x000fe20000000000 */
[----:B------:R-:W-:Y:S01]  /*04a0*/  IMAD.IADD R6, R0, 0x1, -R5 ;  /* 0x0000000100067824 */ /* 0x000fe200078e0a05 */
[----:B------:R-:W-:Y:S01]  /*04b0*/  LOP3.LUT R11, R11, 0x3ffffffc, RZ, 0xc0, !PT ;  /* 0x3ffffffc0b0b7812 */ /* 0x000fe200078ec0ff */
[----:B------:R-:W-:Y:S01]  /*04c0*/  NOP ;  /* 0x0000000000007918 */ /* 0x000fe20000000000 */
[----:B------:R-:W-:-:S02]  /*04d0*/  ISETP.NE.AND P4, PT, R3, RZ, PT ;  /* 0x000000ff0300720c */ /* 0x000fc40003f85270 */
[----:B------:R-:W-:Y:S01]  /*04e0*/  SHF.R.S32.HI R5, RZ, 0x1f, R6 ;  /* 0x0000001fff057819 */ /* 0x000fe20000011406 */
[----:B------:R-:W-:Y:S01]  /*04f0*/  IMAD.IADD R4, R4, 0x1, -R11 ;  /* 0x0000000104047824 */ /* 0x000fe200078e0a0b */
[----:B------:R-:W3:Y:S01]  /*0500*/  LDC R14, c[0x0][0x140] ;  /* 0x00005000ff0e7b82 */ /* 0x000ee20000000800 */
[----:B------:R-:W-:Y:S02]  /*0510*/  ISETP.GE.U32.AND P6, PT, R16, 0x2, PT ;  /* 0x000000021000780c */ /* 0x000fe40003fc6070 */
[----:B------:R-:W-:Y:S02]  /*0520*/  LEA.HI R5, R5, R6, RZ, 0x3 ;  /* 0x0000000605057211 */ /* 0x000fe400078f18ff */
[----:B0-----:R-:W-:Y:S02]  /*0530*/  ISETP.NE.OR P0, PT, R2, RZ, !P0 ;  /* 0x000000ff0200720c */ /* 0x001fe40004705670 */
[--C-:B------:R-:W-:Y:S01]  /*0540*/  SHF.R.S32.HI R2, RZ, 0x3, R5.reuse ;  /* 0x00000003ff027819 */ /* 0x100fe20000011405 */
[----:B------:R-:W0:Y:S01]  /*0550*/  LDC R13, c[0x0][0x148] ;  /* 0x00005200ff0d7b82 */ /* 0x000e220000000800 */
[----:B------:R-:W-:-:S02]  /*0560*/  SHF.R.S32.HI R5, RZ, 0x1f, R5 ;  /* 0x0000001fff057819 */ /* 0x000fc40000011405 */
[----:B-----5:R-:W-:Y:S02]  /*0570*/  I2FP.F32.U32 R10, UR8 ;  /* 0x00000008000a7c45 */ /* 0x020fe40008201000 */
[----:B------:R-:W-:-:S03]  /*0580*/  LEA.HI R5, R5, R2, RZ, 0x2 ;  /* 0x0000000205057211 */ /* 0x000fc600078f10ff */
[----:B------:R-:W-:Y:S01]  /*0590*/  FMUL R10, R10, UR4 ;  /* 0x000000040a0a7c20 */ /* 0x000fe20008400000 */
[----:B------:R-:W-:Y:S01]  /*05a0*/  LOP3.LUT R5, R5, 0xfffffffc, RZ, 0xc0, !PT ;  /* 0xfffffffc05057812 */ /* 0x000fe200078ec0ff */
[----:B------:R-:W-:Y:S01]  /*05b0*/  VOTEU.ALL UP0, P0 ;  /* 0x00000000003f7886 */ /* 0x000fe20000000000 */
[----:B-1----:R-:W-:Y:S01]  /*05c0*/  I2FP.F32.U32 R11, R8 ;  /* 0x00000008000b7245 */ /* 0x002fe20000201000 */
[----:B------:R-:W-:Y:S01]  /*05d0*/  ULDC UR4, c[0x0][0x154] ;  /* 0x0000550000047ab9 */ /* 0x000fe20000000800 */
[----:B------:R-:W-:Y:S01]  /*05e0*/  VOTEU.ALL UP1, P0 ;  /* 0x00000000003f7886 */ /* 0x000fe20000020000 */
[----:B------:R-:W1:Y:S01]  /*05f0*/  F2I.U32.TRUNC.NTZ R10, R10 ;  /* 0x0000000a000a7305 */ /* 0x000e62000020f000 */
[----:B------:R-:W-:Y:S01]  /*0600*/  IMAD.IADD R5, R2, 0x1, -R5 ;  /* 0x0000000102057824 */ /* 0x000fe200078e0a05 */
[----:B------:R-:W5:Y:S01]  /*0610*/  @!UP0 S2UR UR7, SR_CgaCtaId ;  /* 0x00000000000789c3 */ /* 0x000f620000008800 */
[----:B------:R-:W-:Y:S01]  /*0620*/  @!UP0 UMOV UR6, 0x400 ;  /* 0x0000040000068882 */ /* 0x000fe20000000000 */
[----:B---3--:R-:W-:Y:S01]  /*0630*/  ISETP.EQ.U32.AND P2, PT, R14, 0x1, PT ;  /* 0x000000010e00780c */ /* 0x008fe20003f42070 */
[----:B------:R-:W-:-:S05]  /*0640*/  IMAD R5, R4, 0x4, R5 ;  /* 0x0000000404057824 */ /* 0x000fca00078e0205 */
[----:B------:R-:W-:-:S04]  /*0650*/  LEA.HI R2, R5, R5, RZ, 0x1 ;  /* 0x0000000505027211 */ /* 0x000fc800078f08ff */
[----:B------:R-:W-:Y:S01]  /*0660*/  LOP3.LUT R4, R2, 0xfffffffe, RZ, 0xc0, !PT ;  /* 0xfffffffe02047812 */ /* 0x000fe200078ec0ff */
[----:B-1----:R-:W-:Y:S02]  /*0670*/  IMAD.MOV R15, RZ, RZ, -R10 ;  /* 0x000000ffff0f7224 */ /* 0x002fe400078e0a0a */
[----:B------:R-:W-:Y:S01]  /*0680*/  FMUL R10, R11, UR4 ;  /* 0x000000040b0a7c20 */ /* 0x000fe20008400000 */
[----:B------:R-:W-:Y:S01]  /*0690*/  SHF.R.S32.HI R2, RZ, 0x1f, R7 ;  /* 0x0000001fff027819 */ /* 0x000fe20000011407 */
[----:B------:R-:W-:Y:S01]  /*06a0*/  UMOV UR4, 0x20 ;  /* 0x0000002000047882 */ /* 0x000fe20000000000 */
[----:B--2---:R-:W-:Y:S01]  /*06b0*/  IMAD R12, R12, R15, UR8 ;  /* 0x000000080c0c7e24 */ /* 0x004fe2000f8e020f */
[----:B------:R-:W-:-:S04]  /*06c0*/  @!UP0 UIADD3 UR4, -UR4, 0x100000, URZ ;  /* 0x0010000004048890 */ /* 0x000fc8000fffe13f */
[----:B------:R-:W-:Y:S02]  /*06d0*/  @!UP0 USHF.L.U32 UR5, UR4, 0xb, URZ ;  /* 0x0000000b04058899 */ /* 0x000fe4000800063f */
[----:B------:R-:W-:Y:S01]  /*06e0*/  @!UP0 USHF.L.U32 UR4, UR4, 0x1, URZ ;  /* 0x0000000104048899 */ /* 0x000fe2000800063f */
[C---:B------:R-:W-:Y:S01]  /*06f0*/  IMAD.IADD R11, R5.reuse, 0x1, -R4 ;  /* 0x00000001050b7824 */ /* 0x040fe200078e0a04 */
[----:B------:R-:W1:Y:S01]  /*0700*/  F2I.U32.TRUNC.NTZ R10, R10 ;  /* 0x0000000a000a7305 */ /* 0x000e62000020f000 */
[----:B------:R-:W-:Y:S01]  /*0710*/  LEA.HI R2, R2, R7, RZ, 0x2 ;  /* 0x0000000702027211 */ /* 0x000fe200078f10ff */
[----:B------:R-:W-:Y:S02]  /*0720*/  IMAD.SHL.U32 R4, R5, 0x4, RZ ;  /* 0x0000000405047824 */ /* 0x000fe400078e00ff */
[----:B------:R-:W-:Y:S01]  /*0730*/  ISETP.NE.AND P3, PT, R11, R12, PT ;  /* 0x0000000c0b00720c */ /* 0x000fe20003f65270 */
[----:B-----5:R-:W-:Y:S01]  /*0740*/  @!UP0 ULEA UR6, UR7, UR6, 0x18 ;  /* 0x0000000607068291 */ /* 0x020fe2000f8ec03f */
[----:B------:R-:W-:Y:S01]  /*0750*/  LOP3.LUT R2, R2, 0xfffffffc, RZ, 0xc0, !PT ;  /* 0xfffffffc02027812 */ /* 0x000fe200078ec0ff */
[----:B------:R-:W-:Y:S01]  /*0760*/  VOTEU.ALL UP0, P0 ;  /* 0x00000000003f7886 */ /* 0x000fe20000000000 */
[----:B------:R-:W-:-:S02]  /*0770*/  LOP3.LUT R5, R5, 0xc, R4, 0x78, !PT ;  /* 0x0000000c05057812 */ /* 0x000fc400078e7804 */
[----:B------:R-:W-:Y:S01]  /*0780*/  LOP3.LUT P0, RZ, R6, 0x7, RZ, 0xc0, !PT ;  /* 0x0000000706ff7812 */ /* 0x000fe2000780c0ff */
[----:B------:R-:W-:Y:S02]  /*0790*/  IMAD.IADD R7, R7, 0x1, -R2 ;  /* 0x0000000107077824 */ /* 0x000fe400078e0a02 */
[----:B------:R-:W-:Y:S01]  /*07a0*/  IMAD.MOV.U32 R6, RZ, RZ, 0x1 ;  /* 0x00000001ff067424 */ /* 0x000fe200078e00ff */
[----:B------:R-:W-:Y:S01]  /*07b0*/  ISETP.LT.U32.AND P0, PT, R5, 0x4, !P0 ;  /* 0x000000040500780c */ /* 0x000fe20004701070 */
[----:B-1----:R-:W-:Y:S01]  /*07c0*/  IMAD.MOV R20, RZ, RZ, -R10 ;  /* 0x000000ffff147224 */ /* 0x002fe200078e0a0a */
[----:B------:R-:W-:Y:S01]  /*07d0*/  ISETP.NE.AND P1, PT, R7, 0x3, PT ;  /* 0x000000030700780c */ /* 0x000fe20003f25270 */
[----:B------:R-:W1:Y:S02]  /*07e0*/  FENCE.VIEW.ASYNC.S ;  /* 0x00000000000073c6 */ /* 0x000e640000000000 */
[----:B-1----:R1:W2:Y:S01]  /*07f0*/  @!UP0 SYNCS.EXCH.64 URZ, [UR6+0xc0], UR4 ;  /* 0x0000c004063f85b2 */ /* 0x0022a20008000100 */
[----:B------:R-:W-:Y:S01]  /*0800*/  @P3 LEA.HI R2, R5, R5, RZ, 0x1 ;  /* 0x0000000505023211 */ /* 0x000fe200078f08ff */
[----:B0-----:R-:W-:Y:S01]  /*0810*/  IMAD R11, R13, R20, R8 ;  /* 0x000000140d0b7224 */ /* 0x001fe200078e0208 */
[----:B------:R-:W-:-:S02]  /*0820*/  ISETP.EQ.OR P1, PT, R7, RZ, !P1 ;  /* 0x000000ff0700720c */ /* 0x000fc40004f22670 */
[----:B------:R-:W-:Y:S02]  /*0830*/  @P3 SHF.R.S32.HI R2, RZ, 0x1, R2 ;  /* 0x00000001ff023819 */ /* 0x000fe40000011402 */
[----:B------:R-:W-:Y:S02]  /*0840*/  ISETP.EQ.AND P1, PT, R3, RZ, P1 ;  /* 0x000000ff0300720c */ /* 0x000fe40000f22270 */
[----:B------:R-:W-:Y:S02]  /*0850*/  @P3 ISETP.NE.AND P5, PT, R2, R11, PT ;  /* 0x0000000b0200320c */ /* 0x000fe40003fa5270 */
[----:B------:R-:W-:Y:S02]  /*0860*/  SEL R3, RZ, 0x1, !P0 ;  /* 0x00000001ff037807 */ /* 0x000fe40004000000 */
[----:B------:R-:W-:Y:S02]  /*0870*/  @P3 SEL R6, RZ, 0x1, P5 ;  /* 0x00000001ff063807 */ /* 0x000fe40002800000 */
[----:B------:R-:W-:Y:S01]  /*0880*/  SEL R4, RZ, 0x1, !P1 ;  /* 0x00000001ff047807 */ /* 0x000fe20004800000 */
[----:B------:R1:W0:Y:S01]  /*0890*/  @!UP1 SYNCS.EXCH.64 URZ, [UR6+0xc8], UR4 ;  /* 0x0000c804063f95b2 */ /* 0x0002220008000100 */
[----:B------:R-:W-:Y:S01]  /*08a0*/  LOP3.LUT R6, R6, R3, RZ, 0xc0, !PT ;  /* 0x0000000306067212 */ /* 0x000fe200078ec0ff */
[----:B------:R-:W-:Y:S01]  /*08b0*/  NOP ;  /* 0x0000000000007918 */ /* 0x000fe20000000000 */
[----:B------:R-:W-:Y:S01]  /*08c0*/  SEL R4, R4, 0x2, P6 ;  /* 0x0000000204047807 */ /* 0x000fe20003000000 */
[----:B------:R-:W-:Y:S06]  /*08d0*/  @!P2 BRA `(.L_x_4) ;  /* 0x000000000008a947 */ /* 0x000fec0003800000 */
[----:B0-2-4-:R-:W-:Y:S01]  /*08e0*/  UCGABAR_ARV ;  /* 0x00000000000079c7 */ /* 0x015fe20008000000 */
[----:B------:R-:W-:Y:S05]  /*08f0*/  BRA `(.L_x_5) ;  /* 0x0000000000047947 */ /* 0x000fea0003800000 */
.L_x_4:
[----:B0-2-4-:R-:W-:Y:S01]  /*0900*/  NOP ;  /* 0x0000000000007918 */ /* 0x015fe20000000000 */
.L_x_5:
[----:B------:R-:W0:Y:S01]  /*0910*/  LDC R2, c[0x0][0x65c] ;  /* 0x00019700ff027b82 */ /* 0x000e220000000800 */
[----:B------:R-:W-:Y:S01]  /*0920*/  IMAD.MOV.U32 R3, RZ, RZ, RZ ;  /* 0x000000ffff037224 */ /* 0x000fe200078e00ff */
[----:B0-----:R-:W-:Y:S01]  /*0930*/  ISETP.NE.AND P3, PT, R2, 0x1, PT ;  /* 0x000000010200780c */ /* 0x001fe20003f65270 */
[----:B------:R-:W-:-:S12]  /*0940*/  IMAD.U32 R2, RZ, RZ, UR8 ;  /* 0x00000008ff027e24 */ /* 0x000fd8000f8e00ff */
[----:B------:R-:W0:Y:S01]  /*0950*/  @P3 LDC R15, c[0x0][0x10] ;  /* 0x00000400ff0f3b82 */ /* 0x000e220000000800 */
[----:B------:R-:W-:Y:S02]  /*0960*/  @P3 IMAD.MOV.U32 R9, RZ, RZ, RZ ;  /* 0x000000ffff093224 */ /* 0x000fe400078e00ff */
[----:B------:R-:W-:-:S05]  /*0970*/  @P3 IMAD.MOV.U32 R17, RZ, RZ, RZ ;  /* 0x000000ffff113224 */ /* 0x000fca00078e00ff */
[----:B------:R-:W2:Y:S01]  /*0980*/  @!P3 LDC R11, c[0x0][0xc] ;  /* 0x00000300ff0bbb82 */ /* 0x000ea20000000800 */
[----:B0-----:R-:W-:-:S04]  /*0990*/  @P3 IMAD.WIDE.U32 R14, R15, UR8, R8 ;  /* 0x000000080f0e3c25 */ /* 0x001fc8000f8e0008 */
[----:B--2---:R-:W-:-:S04]  /*09a0*/  @!P3 IMAD.WIDE.U32 R10, R8, R11, R2 ;  /* 0x0000000b080ab225 */ /* 0x004fc800078e0002 */
[----:B------:R-:W-:Y:S02]  /*09b0*/  @P3 IMAD.MOV.U32 R2, RZ, RZ, R14 ;  /* 0x000000ffff023224 */ /* 0x000fe400078e000e */
[----:B------:R-:W-:Y:S02]  /*09c0*/  @P3 IMAD.IADD R3, R15, 0x1, R17 ;  /* 0x000000010f033824 */ /* 0x000fe400078e0211 */
[----:B------:R-:W-:Y:S02]  /*09d0*/  @!P3 IMAD.MOV.U32 R2, RZ, RZ, R10 ;  /* 0x000000ffff02b224 */ /* 0x000fe400078e000a */
[----:B------:R-:W-:Y:S01]  /*09e0*/  @!P3 IMAD.MOV.U32 R3, RZ, RZ, R11 ;  /* 0x000000ffff03b224 */ /* 0x000fe200078e000b */
[----:B------:R-:W-:Y:S06]  /*09f0*/  @!P2 BRA `(.L_x_6) ;  /* 0x00000000000ca947 */ /* 0x000fec0003800000 */
[----:B------:R-:W-:Y:S01]  /*0a00*/  UCGABAR_WAIT ;  /* 0x0000000000007dc7 */ /* 0x000fe20008000000 */
[----:B------:R-:W-:Y:S01]  /*0a10*/  CCTL.IVALL ;  /* 0x00000000ff00798f */ /* 0x000fe20002000000 */
[----:B------:R-:W-:Y:S05]  /*0a20*/  BRA `(.L_x_7) ;  /* 0x0000000000047947 */ /* 0x000fea0003800000 */
.L_x_6:
[----:B------:R-:W-:Y:S06]  /*0a30*/  BAR.SYNC.DEFER_BLOCKING 0x0 ;  /* 0x0000000000007b1d */ /* 0x000fec0000010000 */
.L_x_7:
[----:B------:R-:W-:Y:S05]  /*0a40*/  @!P4 BRA `(.L_x_8) ;  /* 0x0000007400f0c947 */ /* 0x000fea0003800000 */
[----:B------:R-:W-:-:S13]  /*0a50*/  ISETP.GT.U32.AND P0, PT, R16, 0x1, PT ;  /* 0x000000011000780c */ /* 0x000fda0003f04070 */
[----:B-1----:R-:W-:Y:S05]  /*0a60*/  @P0 EXIT ;  /* 0x000000000000094d */ /* 0x002fea0003800000 */
[----:B------:R-:W-:Y:S01]  /*0a70*/  ULDC.64 UR4, c[0x0][0x650] ;  /* 0x0001940000047ab9 */ /* 0x000fe20000000a00 */
[----:B------:R-:W-:Y:S01]  /*0a80*/  PRMT R14, RZ, 0x7610, R14 ;  /* 0x00007610ff0e7816 */ /* 0x000fe2000000000e */
[----:B------:R-:W-:Y:S01]  /*0a90*/  IMAD.MOV.U32 R10, RZ, RZ, -0x1 ;  /* 0xffffffffff0a7424 */ /* 0x000fe200078e00ff */
[----:B------:R-:W-:Y:S01]  /*0aa0*/  ISETP.GE.U32.AND P0, PT, R2, UR4, PT ;  /* 0x0000000402007c0c */ /* 0x000fe2000bf06070 */
[----:B------:R-:W-:Y:S02]  /*0ab0*/  IMAD.MOV.U32 R11, RZ, RZ, -0x1 ;  /* 0xffffffffff0b7424 */ /* 0x000fe400078e00ff */
[----:B------:R-:W-:Y:S01]  /*0ac0*/  IMAD.MOV.U32 R7, RZ, RZ, -0x1 ;  /* 0xffffffffff077424 */ /* 0x000fe200078e00ff */
[----:B------:R-:W-:-:S13]  /*0ad0*/  ISETP.GE.U32.AND.EX P0, PT, R3, UR5, PT, P0 ;  /* 0x0000000503007c0c */ /* 0x000fda000bf06100 */
[----:B------:R-:W-:Y:S05]  /*0ae0*/  @P0 BRA `(.L_x_9) ;  /* 0x0000000400280947 */ /* 0x000fea0003800000 */
[----:B------:R-:W0:Y:S01]  /*0af0*/  LDC.64 R22, c[0x0][0x628] ;  /* 0x00018a00ff167b82 */ /* 0x000e220000000a00 */
[----:B------:R-:W-:Y:S02]  /*0b00*/  IMAD.MOV.U32 R10, RZ, RZ, R2 ;  /* 0x000000ffff0a7224 */ /* 0x000fe400078e0002 */
[----:B------:R-:W-:-:S05]  /*0b10*/  IMAD.MOV.U32 R11, RZ, RZ, R3 ;  /* 0x000000ffff0b7224 */ /* 0x000fca00078e0003 */
[----:B------:R-:W1:Y:S08]  /*0b20*/  LDC R18, c[0x0][0x630] ;  /* 0x00018c00ff127b82 */ /* 0x000e700000000800 */
[----:B------:R-:W2:Y:S01]  /*0b30*/  LDC.64 R24, c[0x0][0x620] ;  /* 0x00018800ff187b82 */ /* 0x000ea20000000a00 */
[----:B0-----:R-:W-:-:S04]  /*0b40*/  ISETP.NE.U32.AND P0, PT, R22, RZ, PT ;  /* 0x000000ff1600720c */ /* 0x001fc80003f05070 */
[----:B------:R-:W-:-:S13]  /*0b50*/  ISETP.NE.AND.EX P0, PT, R23, RZ, PT, P0 ;  /* 0x000000ff1700720c */ /* 0x000fda0003f05300 */
[----:B-12---:R-:W-:Y:S05]  /*0b60*/  @!P0 BRA `(.L_x_10) ;  /* 0x0000000000288947 */ /* 0x006fea0003800000 */
[----:B------:R-:W0:Y:S02]  /*0b70*/  LDC R7, c[0x0][0x634] ;  /* 0x00018d00ff077b82 */ /* 0x000e240000000800 */
[----:B0-----:R-:W-:-:S05]  /*0b80*/  IADD3 R7, P0, R2, R7, RZ ;  /* 0x0000000702077210 */ /* 0x001fca0007f1e0ff */
[----:B------:R-:W-:-:S04]  /*0b90*/  IMAD.X R19, RZ, RZ, R3, P0 ;  /* 0x000000ffff137224 */ /* 0x000fc800000e0603 */
[----:B------:R-:W-:-:S04]  /*0ba0*/  IMAD.WIDE.U32 R10, R19, R22, RZ ;  /* 0x00000016130a7225 */ /* 0x000fc800078e00ff */
[----:B------:R-:W-:-:S04]  /*0bb0*/  IMAD.WIDE.U32 R14, P0, R7, R23, R10 ;  /* 0x00000017070e7225 */ /* 0x000fc8000780000a */
[----:B------:R-:W-:-:S04]  /*0bc0*/  IMAD.WIDE.U32 R10, R7, R22, RZ ;  /* 0x00000016070a7225 */ /* 0x000fc800078e00ff */
[----:B------:R-:W-:Y:S01]  /*0bd0*/  IMAD.X R17, RZ, RZ, RZ, P0 ;  /* 0x000000ffff117224 */ /* 0x000fe200000e06ff */
[----:B------:R-:W-:Y:S01]  /*0be0*/  IADD3 RZ, P0, R11, R14, RZ ;  /* 0x0000000e0bff7210 */ /* 0x000fe20007f1e0ff */
[----:B------:R-:W-:-:S04]  /*0bf0*/  IMAD.MOV.U32 R16, RZ, RZ, R15 ;  /* 0x000000ffff107224 */ /* 0x000fc800078e000f */
[----:B------:R-:W-:-:S08]  /*0c00*/  IMAD.WIDE.U32.X R10, R19, R23, R16, P0 ;  /* 0x00000017130a7225 */ /* 0x000fd000000e0410 */
.L_x_10:
[----:B------:R-:W0:Y:S01]  /*0c10*/  LDC.64 R26, c[0x0][0x640] ;  /* 0x00019000ff1a7b82 */ /* 0x000e220000000a00 */
[--C-:B------:R-:W-:Y:S01]  /*0c20*/  SHF.R.U64 R28, R10, R18, R11.reuse ;  /* 0x000000120a1c7219 */ /* 0x100fe2000000120b */
[----:B------:R-:W-:Y:S01]  /*0c30*/  IMAD R29, R13, R20, R8 ;  /* 0x000000140d1d7224 */ /* 0x000fe200078e0208 */
[----:B------:R-:W-:Y:S01]  /*0c40*/  SHF.R.U32.HI R7, RZ, R18, R11 ;  /* 0x00000012ff077219 */ /* 0x000fe2000001160b */
[----:B------:R-:W-:Y:S01]  /*0c50*/  IMAD.MOV.U32 R23, RZ, RZ, 0x1 ;  /* 0x00000001ff177424 */ /* 0x000fe200078e00ff */
[----:B------:R-:W-:-:S03]  /*0c60*/  IADD3 R9, P0, RZ, -R28, RZ ;  /* 0x8000001cff097210 */ /* 0x000fc60007f1e0ff */
[----:B------:R-:W1:Y:S02]  /*0c70*/  LDC R16, c[0x0][0x618] ;  /* 0x00018600ff107b82 */ /* 0x000e640000000800 */
[----:B------:R-:W-:Y:S02]  /*0c80*/  IMAD.X R7, RZ, RZ, ~R7, P0 ;  /* 0x000000ffff077224 */ /* 0x000fe400000e0e07 */
[----:B------:R-:W-:-:S04]  /*0c90*/  IMAD.WIDE.U32 R10, R9, R24, R2 ;  /* 0x00000018090a7225 */ /* 0x000fc800078e0002 */
[----:B------:R-:W2:Y:S01]  /*0ca0*/  LDC R15, c[0x0][0x608] ;  /* 0x00018200ff0f7b82 */ /* 0x000ea20000000800 */
[----:B------:R-:W-:-:S04]  /*0cb0*/  IMAD R14, R7, R24, RZ ;  /* 0x00000018070e7224 */ /* 0x000fc800078e02ff */
[----:B------:R-:W-:-:S03]  /*0cc0*/  IMAD R7, R9, R25, R14 ;  /* 0x0000001909077224 */ /* 0x000fc600078e020e */
[----:B------:R-:W3:Y:S01]  /*0cd0*/  LDC R22, c[0x0][0x658] ;  /* 0x00019600ff167b82 */ /* 0x000ee20000000800 */
[----:B------:R-:W-:Y:S01]  /*0ce0*/  IMAD.IADD R7, R11, 0x1, R7 ;  /* 0x000000010b077824 */ /* 0x000fe200078e0207 */
[----:B0-----:R-:W-:-:S04]  /*0cf0*/  ISETP.NE.U32.AND P0, PT, R26, RZ, PT ;  /* 0x000000ff1a00720c */ /* 0x001fc80003f05070 */
[----:B------:R-:W-:Y:S02]  /*0d00*/  ISETP.NE.AND.EX P0, PT, R27, RZ, PT, P0 ;  /* 0x000000ff1b00720c */ /* 0x000fe40003f05300 */
[----:B------:R-:W0:Y:S01]  /*0d10*/  LDC R18, c[0x0][0x600] ;  /* 0x00018000ff127b82 */ /* 0x000e220000000800 */
[-CC-:B-1----:R-:W-:Y:S02]  /*0d20*/  SHF.R.U64 R19, R10, R16.reuse, R7.reuse ;  /* 0x000000100a137219 */ /* 0x182fe40000001207 */
[----:B------:R-:W-:Y:S01]  /*0d30*/  SHF.R.U32.HI R10, RZ, R16, R7 ;  /* 0x00000010ff0a7219 */ /* 0x000fe20000011607 */
[----:B------:R-:W-:-:S04]  /*0d40*/  IMAD.MOV.U32 R7, RZ, RZ, -0x1 ;  /* 0xffffffffff077424 */ /* 0x000fc800078e00ff */
[----:B------:R-:W1:Y:S01]  /*0d50*/  LDC R21, c[0x0][0x648] ;  /* 0x00019200ff157b82 */ /* 0x000e620000000800 */
[-CC-:B--2---:R-:W-:Y:S02]  /*0d60*/  SHF.R.U64 R16, R19, R15.reuse, R10.reuse ;  /* 0x0000000f13107219 */ /* 0x184fe4000000120a */
[----:B------:R-:W-:-:S05]  /*0d70*/  SHF.R.U32.HI R9, RZ, R15, R10 ;  /* 0x0000000fff097219 */ /* 0x000fca000001160a */
[----:B------:R-:W2:Y:S01]  /*0d80*/  LDC R24, c[0x0][0x638] ;  /* 0x00018e00ff187b82 */ /* 0x000ea20000000800 */
[-CC-:B---3--:R-:W-:Y:S02]  /*0d90*/  SHF.R.U64 R20, R16, R22.reuse, R9.reuse ;  /* 0x0000001610147219 */ /* 0x188fe40000001209 */
[-C--:B------:R-:W-:Y:S02]  /*0da0*/  SHF.L.U32 R7, R7, R22.reuse, RZ ;  /* 0x0000001607077219 */ /* 0x080fe400000006ff */
[----:B------:R-:W-:Y:S01]  /*0db0*/  SHF.R.U32.HI R9, RZ, R22, R9 ;  /* 0x00000016ff097219 */ /* 0x000fe20000011609 */
[----:B------:R-:W-:Y:S01]  /*0dc0*/  IMAD.MOV.U32 R8, RZ, RZ, R20 ;  /* 0x000000ffff087224 */ /* 0x000fe200078e0014 */
[----:B------:R-:W-:Y:S01]  /*0dd0*/  LOP3.LUT R13, RZ, R7, RZ, 0x33, !PT ;  /* 0x00000007ff0d7212 */ /* 0x000fe200078e33ff */
[----:B------:R-:W3:Y:S01]  /*0de0*/  LDC R25, c[0x0][0x610] ;  /* 0x00018400ff197b82 */ /* 0x000ee20000000800 */
[----:B------:R-:W-:Y:S05]  /*0df0*/  @!P0 BRA `(.L_x_11) ;  /* 0x0000000000288947 */ /* 0x000fea0003800000 */
[----:B------:R-:W4:Y:S02]  /*0e00*/  LDC R7, c[0x0][0x64c] ;  /* 0x00019300ff077b82 */ /* 0x000f240000000800 */
[----:B----4-:R-:W-:-:S05]  /*0e10*/  IADD3 R7, P0, R20, R7, RZ ;  /* 0x0000000714077210 */ /* 0x010fca0007f1e0ff */
        /* <DEDUP_REMOVED lines=8> */
.L_x_11:
[----:B-1----:R-:W-:Y:S01]  /*0ea0*/  SHF.R.U64 R9, R8, R21, R9 ;  /* 0x0000001508097219 */ /* 0x002fe20000001209 */
[----:B0-----:R-:W-:Y:S01]  /*0eb0*/  VIADD R10, R18, 0xffffffff ;  /* 0xffffffff120a7836 */ /* 0x001fe20000000000 */
[----:B------:R-:W-:Y:S01]  /*0ec0*/  SHF.L.U32 R7, R23, R22, RZ ;  /* 0x0000001617077219 */ /* 0x000fe200000006ff */
[----:B------:R-:W-:Y:S01]  /*0ed0*/  IMAD.MOV.U32 R14, RZ, RZ, 0x1 ;  /* 0x00000001ff0e7424 */ /* 0x000fe200078e00ff */
[----:B------:R-:W-:Y:S01]  /*0ee0*/  LOP3.LUT R8, R16, R13, RZ, 0xc0, !PT ;  /* 0x0000000d10087212 */ /* 0x000fe200078ec0ff */
[----:B------:R-:W-:Y:S01]  /*0ef0*/  IMAD.MOV R11, RZ, RZ, -R9 ;  /* 0x000000ffff0b7224 */ /* 0x000fe200078e0a09 */
[----:B------:R-:W-:Y:S02]  /*0f00*/  SEL R12, R12, R29, !P3 ;  /* 0x0000001d0c0c7207 */ /* 0x000fe40005800000 */
[----:B------:R-:W-:Y:S01]  /*0f10*/  LOP3.LUT R10, R19, R10, RZ, 0xc0, !PT ;  /* 0x0000000a130a7212 */ /* 0x000fe200078ec0ff */
[----:B------:R-:W-:Y:S02]  /*0f20*/  IMAD R9, R7, R9, R8 ;  /* 0x0000000907097224 */ /* 0x000fe400078e0208 */
[----:B--2---:R-:W-:-:S02]  /*0f30*/  IMAD R7, R11, R24, R20 ;  /* 0x000000180b077224 */ /* 0x004fc400078e0214 */
[----:B---3--:R-:W-:Y:S02]  /*0f40*/  IMAD R12, R9, R25, R12 ;  /* 0x00000019090c7224 */ /* 0x008fe400078e020c */
[----:B------:R-:W-:-:S05]  /*0f50*/  IMAD R7, R7, R18, R10 ;  /* 0x0000001207077224 */ /* 0x000fca00078e020a */
[----:B------:R-:W-:Y:S02]  /*0f60*/  SEL R11, R7, R12, !P3 ;  /* 0x0000000c070b7207 */ /* 0x000fe40005800000 */
[----:B------:R-:W-:Y:S01]  /*0f70*/  SEL R10, R12, R7, !P3 ;  /* 0x000000070c0a7207 */ /* 0x000fe20005800000 */
[----:B------:R-:W-:-:S07]  /*0f80*/  IMAD.MOV.U32 R7, RZ, RZ, R28 ;  /* 0x000000ffff077224 */ /* 0x000fce00078e001c */
.L_x_9:
[----:B------:R-:W-:-:S08]  /*0f90*/  NOP ;  /* 0x0000000000007918 */ /* 0x000fd00000000000 */
[----:B------:R-:W0:Y:S02]  /*0fa0*/  USETMAXREG.TRY_ALLOC.CTAPOOL UP0, 0xe8 ;  /* 0x000000e8000079c8 */ /* 0x000e240008000600 */
[----:B0-----:R-:W-:-:S13]  /*0fb0*/  PLOP3.LUT P0, PT, PT, PT, UP0, 0x80, 0x0 ;  /* 0x000000000000781c */ /* 0x001fda0003f0f008 */
[----:B------:R-:W-:Y:S05]  /*0fc0*/  @!P0 BRA `(.L_x_9) ;  /* 0xfffffffc00f08947 */ /* 0x000fea000383ffff */
[----:B------:R-:W-:Y:S01]  /*0fd0*/  ULDC.64 UR4, c[0x0][0x598] ;  /* 0x0001660000047ab9 */ /* 0x000fe20000000a00 */
[----:B------:R-:W-:Y:S01]  /*0fe0*/  ULDC.64 UR16, c[0x0][0x208] ;  /* 0x0000820000107ab9 */ /* 0x000fe20000000a00 */
[----:B------:R-:W-:-:S04]  /*0ff0*/  ISETP.NE.U32.AND P0, PT, RZ, UR4, PT ;  /* 0x00000004ff007c0c */ /* 0x000fc8000bf05070 */
[----:B------:R-:W-:-:S13]  /*1000*/  ISETP.NE.AND.EX P0, PT, RZ, UR5, PT, P0 ;  /* 0x00000005ff007c0c */ /* 0x000fda000bf05300 */
[----:B------:R-:W-:Y:S05]  /*1010*/  @!P0 BRA `(.L_x_12) ;  /* 0x00000000001c8947 */ /* 0x000fea0003800000 */
[----:B------:R-:W0:Y:S02]  /*1020*/  LDC.64 R8, c[0x0][0x598] ;  /* 0x00016600ff087b82 */ /* 0x000e240000000a00 */
[----:B0-----:R-:W2:Y:S02]  /*1030*/  LDG.E.64 R8, desc[UR16][R8.64] ;  /* 0x0000001008087981 */ /* 0x001ea4000c1e1b00 */
[----:B--2---:R-:W-:-:S04]  /*1040*/  ISETP.NE.U32.AND P0, PT, R8, RZ, PT ;  /* 0x000000ff0800720c */ /* 0x004fc80003f05070 */
[----:B------:R-:W-:-:S13]  /*1050*/  ISETP.NE.AND.EX P0, PT, R9, RZ, PT, P0 ;  /* 0x000000ff0900720c */ /* 0x000fda0003f05300 */
[----:B------:R-:W-:Y:S05]  /*1060*/  @!P0 BRA `(.L_x_12) ;  /* 0x0000000000088947 */ /* 0x000fea0003800000 */
[----:B------:R0:W5:Y:S01]  /*1070*/  LD.E R8, desc[UR16][R8.64] ;  /* 0x0000001008087980 */ /* 0x000162000c101900 */
[----:B------:R-:W-:Y:S05]  /*1080*/  BRA `(.L_x_13) ;  /* 0x0000000000207947 */ /* 0x000fea0003800000 */
.L_x_12:
[----:B------:R-:W-:Y:S02]  /*1090*/  ULDC.64 UR4, c[0x0][0x588] ;  /* 0x0001620000047ab9 */ /* 0x000fe40000000a00 */
[----:B------:R-:W-:-:S04]  /*10a0*/  ISETP.NE.U32.AND P0, PT, RZ, UR4, PT ;  /* 0x00000004ff007c0c */ /* 0x000fc8000bf05070 */
[----:B------:R-:W-:-:S13]  /*10b0*/  ISETP.NE.AND.EX P0, PT, RZ, UR5, PT, P0 ;  /* 0x00000005ff007c0c */ /* 0x000fda000bf05300 */
[----:B------:R-:W-:Y:S05]  /*10c0*/  @!P0 BRA `(.L_x_14) ;  /* 0x00000000000c8947 */ /* 0x000fea0003800000 */
[----:B------:R-:W0:Y:S02]  /*10d0*/  LDC.64 R8, c[0x0][0x588] ;  /* 0x00016200ff087b82 */ /* 0x000e240000000a00 */
[----:B0-----:R1:W5:Y:S01]  /*10e0*/  LDG.E R8, desc[UR16][R8.64] ;  /* 0x0000001008087981 */ /* 0x001362000c1e1900 */
[----:B------:R-:W-:Y:S05]  /*10f0*/  BRA `(.L_x_13) ;  /* 0x0000000000047947 */ /* 0x000fea0003800000 */
.L_x_14:
[----:B------:R-:W2:Y:S02]  /*1100*/  LDC R8, c[0x0][0x580] ;  /* 0x00016000ff087b82 */ /* 0x000ea40000000800 */
.L_x_13:
[----:B------:R-:W-:Y:S02]  /*1110*/  ULDC.64 UR4, c[0x0][0x5a0] ;  /* 0x0001680000047ab9 */ /* 0x000fe40000000a00 */
[----:B------:R-:W-:-:S04]  /*1120*/  ISETP.NE.U32.AND P0, PT, RZ, UR4, PT ;  /* 0x00000004ff007c0c */ /* 0x000fc8000bf05070 */
[----:B------:R-:W-:-:S13]  /*1130*/  ISETP.NE.AND.EX P0, PT, RZ, UR5, PT, P0 ;  /* 0x00000005ff007c0c */ /* 0x000fda000bf05300 */
[----:B------:R-:W-:Y:S05]  /*1140*/  @!P0 BRA `(.L_x_15) ;  /* 0x00000000001c8947 */ /* 0x000fea0003800000 */
[----:B------:R-:W3:Y:S02]  /*1150*/  LDC.64 R12, c[0x0][0x5a0] ;  /* 0x00016800ff0c7b82 */ /* 0x000ee40000000a00 */
[----:B---3--:R-:W3:Y:S02]  /*1160*/  LDG.E.64 R12, desc[UR16][R12.64] ;  /* 0x000000100c0c7981 */ /* 0x008ee4000c1e1b00 */
[----:B---3--:R-:W-:-:S04]  /*1170*/  ISETP.NE.U32.AND P0, PT, R12, RZ, PT ;  /* 0x000000ff0c00720c */ /* 0x008fc80003f05070 */
[----:B------:R-:W-:-:S13]  /*1180*/  ISETP.NE.AND.EX P0, PT, R13, RZ, PT, P0 ;  /* 0x000000ff0d00720c */ /* 0x000fda0003f05300 */
[----:B------:R-:W-:Y:S05]  /*1190*/  @!P0 BRA `(.L_x_15) ;  /* 0x0000000000088947 */ /* 0x000fea0003800000 */
[----:B01----:R0:W5:Y:S01]  /*11a0*/  LD.E R9, desc[UR16][R12.64] ;  /* 0x000000100c097980 */ /* 0x003162000c101900 */
[----:B------:R-:W-:Y:S05]  /*11b0*/  BRA `(.L_x_16) ;  /* 0x0000000000207947 */ /* 0x000fea0003800000 */
.L_x_15:
[----:B------:R-:W-:Y:S02]  /*11c0*/  ULDC.64 UR4, c[0x0][0x590] ;  /* 0x0001640000047ab9 */ /* 0x000fe40000000a00 */
[----:B------:R-:W-:-:S04]  /*11d0*/  ISETP.NE.U32.AND P0, PT, RZ, UR4, PT ;  /* 0x00000004ff007c0c */ /* 0x000fc8000bf05070 */
[----:B------:R-:W-:-:S13]  /*11e0*/  ISETP.NE.AND.EX P0, PT, RZ, UR5, PT, P0 ;  /* 0x00000005ff007c0c */ /* 0x000fda000bf05300 */
[----:B------:R-:W-:Y:S05]  /*11f0*/  @!P0 BRA `(.L_x_17) ;  /* 0x00000000000c8947 */ /* 0x000fea0003800000 */
[----:B------:R-:W0:Y:S02]  /*1200*/  LDC.64 R12, c[0x0][0x590] ;  /* 0x00016400ff0c7b82 */ /* 0x000e240000000a00 */
[----:B01----:R1:W5:Y:S01]  /*1210*/  LDG.E R9, desc[UR16][R12.64] ;  /* 0x000000100c097981 */ /* 0x003362000c1e1900 */
[----:B------:R-:W-:Y:S05]  /*1220*/  BRA `(.L_x_16) ;  /* 0x0000000000047947 */ /* 0x000fea0003800000 */
.L_x_17:
[----:B01----:R-:W3:Y:S02]  /*1230*/  LDC R9, c[0x0][0x584] ;  /* 0x00016100ff097b82 */ /* 0x003ee40000000800 */
.L_x_16:
[----:B------:R-:W-:-:S13]  /*1240*/  LOP3.LUT P0, RZ, R14, 0xff, RZ, 0xc0, !PT ;  /* 0x000000ff0eff7812 */ /* 0x000fda000780c0ff */
[----:B------:R-:W-:Y:S05]  /*1250*/  @!P0 EXIT ;  /* 0x000000000000894d */ /* 0x000fea0003800000 */
[----:B------:R-:W-:Y:S01]  /*1260*/  ULDC UR4, c[0x0][0x28c] ;  /* 0x0000a30000047ab9 */ /* 0x000fe20000000800 */
[----:B------:R-:W-:Y:S01]  /*1270*/  LOP3.LUT R144, R4, 0x1, RZ, 0xfc, !PT ;  /* 0x0000000104907812 */ /* 0x000fe200078efcff */
[----:B------:R-:W-:-:S04]  /*1280*/  UIADD3 UR4, UR4, 0x3f, URZ ;  /* 0x0000003f04047890 */ /* 0x000fc8000fffe03f */
[----:B------:R-:W-:-:S04]  /*1290*/  USHF.R.S32.HI UR5, URZ, 0x1f, UR4 ;  /* 0x0000001f3f057899 */ /* 0x000fc80008011404 */
[----:B------:R-:W-:-:S03]  /*12a0*/  ULEA.HI UR5, UR5, UR4, URZ, 0x6 ;  /* 0x0000000405057291 */ /* 0x000fc6000f8f303f */
[----:B------:R-:W-:Y:S01]  /*12b0*/  UMOV UR4, URZ ;  /* 0x0000003f00047c82 */ /* 0x000fe20008000000 */
[----:B------:R-:W-:-:S03]  /*12c0*/  USHF.R.S32.HI UR9, URZ, 0x6, UR5 ;  /* 0x000000063f097899 */ /* 0x000fc60008011405 */
[----:B------:R-:W-:-:S09]  /*12d0*/  UMOV UR5, URZ ;  /* 0x0000003f00057c82 */ /* 0x000fd20008000000 */
.L_x_172:
[----:B01----:R-:W-:Y:S01]  /*12e0*/  LOP3.LUT R12, R0, 0x80, RZ, 0xc0, !PT ;  /* 0x00000080000c7812 */ /* 0x003fe200078ec0ff */
[----:B------:R-:W0:Y:S01]  /*12f0*/  S2UR UR13, SR_CgaCtaId ;  /* 0x00000000000d79c3 */ /* 0x000e220000008800 */
[----:B------:R-:W-:Y:S01]  /*1300*/  UMOV UR12, 0x400 ;  /* 0x00000400000c7882 */ /* 0x000fe20000000000 */
[----:B------:R-:W-:Y:S01]  /*1310*/  UMOV UR6, URZ ;  /* 0x0000003f00067c82 */ /* 0x000fe20008000000 */
[----:B------:R-:W-:Y:S01]  /*1320*/  SHF.R.U32.HI R12, RZ, 0x7, R12 ;  /* 0x00000007ff0c7819 */ /* 0x000fe2000001160c */
[----:B------:R-:W-:Y:S01]  /*1330*/  UMOV UR7, URZ ;  /* 0x0000003f00077c82 */ /* 0x000fe20008000000 */
[----:B------:R-:W-:Y:S01]  /*1340*/  UMOV UR18, UR5 ;  /* 0x0000000500127c82 */ /* 0x000fe20008000000 */
[----:B------:R-:W-:Y:S02]  /*1350*/  CS2R R20, SRZ ;  /* 0x0000000000147805 */ /* 0x000fe4000001ff00 */
[----:B------:R-:W-:Y:S01]  /*1360*/  CS2R R18, SRZ ;  /* 0x0000000000127805 */ /* 0x000fe2000001ff00 */
[----:B------:R-:W1:Y:S01]  /*1370*/  LDC R13, c[0x0][0x28c] ;  /* 0x0000a300ff0d7b82 */ /* 0x000e620000000800 */
[----:B----4-:R-:W4:Y:S01]  /*1380*/  SHFL.IDX PT, R12, R12, RZ, 0x1f ;  /* 0x00001fff0c0c7589 */ /* 0x010f2200000e0000 */
[----:B------:R-:W-:-:S02]  /*1390*/  CS2R R22, SRZ ;  /* 0x0000000000167805 */ /* 0x000fc4000001ff00 */
[----:B------:R-:W-:Y:S02]  /*13a0*/  CS2R R88, SRZ ;  /* 0x0000000000587805 */ /* 0x000fe4000001ff00 */
[----:B------:R-:W-:Y:S02]  /*13b0*/  CS2R R90, SRZ ;  /* 0x00000000005a7805 */ /* 0x000fe4000001ff00 */
[----:B------:R-:W-:Y:S02]  /*13c0*/  CS2R R92, SRZ ;  /* 0x00000000005c7805 */ /* 0x000fe4000001ff00 */
[----:B------:R-:W-:Y:S02]  /*13d0*/  CS2R R94, SRZ ;  /* 0x00000000005e7805 */ /* 0x000fe4000001ff00 */
[----:B------:R-:W-:Y:S02]  /*13e0*/  CS2R R98, SRZ ;  /* 0x0000000000627805 */ /* 0x000fe4000001ff00 */
        /* <DEDUP_REMOVED lines=16> */
[----:B-1----:R-:W-:Y:S02]  /*14f0*/  ISETP.GE.AND P0, PT, R13, 0x1, PT ;  /* 0x000000010d00780c */ /* 0x002fe40003f06270 */
[----:B------:R-:W-:Y:S02]  /*1500*/  CS2R R130, SRZ ;  /* 0x0000000000827805 */ /* 0x000fe4000001ff00 */
[----:B----4-:R-:W-:-:S02]  /*1510*/  R2UR UR8, R12 ;  /* 0x000000000c0872ca */ /* 0x010fc400000e0000 */
[----:B------:R-:W-:Y:S02]  /*1520*/  CS2R R132, SRZ ;  /* 0x0000000000847805 */ /* 0x000fe4000001ff00 */
[----:B------:R-:W-:Y:S02]  /*1530*/  CS2R R134, SRZ ;  /* 0x0000000000867805 */ /* 0x000fe4000001ff00 */
[----:B------:R-:W-:Y:S02]  /*1540*/  CS2R R136, SRZ ;  /* 0x0000000000887805 */ /* 0x000fe4000001ff00 */
[----:B------:R-:W-:Y:S02]  /*1550*/  CS2R R138, SRZ ;  /* 0x00000000008a7805 */ /* 0x000fe4000001ff00 */
[----:B------:R-:W-:Y:S02]  /*1560*/  CS2R R140, SRZ ;  /* 0x00000000008c7805 */ /* 0x000fe4000001ff00 */
[----:B------:R-:W-:Y:S01]  /*1570*/  CS2R R142, SRZ ;  /* 0x00000000008e7805 */ /* 0x000fe2000001ff00 */
[----:B------:R-:W-:Y:S01]  /*1580*/  IMAD.MOV.U32 R145, RZ, RZ, RZ ;  /* 0x000000ffff917224 */ /* 0x000fe200078e00ff */
[----:B------:R-:W-:Y:S01]  /*1590*/  CS2R R56, SRZ ;  /* 0x0000000000387805 */ /* 0x000fe2000001ff00 */
[----:B------:R-:W-:Y:S01]  /*15a0*/  IMAD.MOV.U32 R147, RZ, RZ, RZ ;  /* 0x000000ffff937224 */ /* 0x000fe200078e00ff */
[----:B------:R-:W-:Y:S01]  /*15b0*/  CS2R R58, SRZ ;  /* 0x00000000003a7805 */ /* 0x000fe2000001ff00 */
[----:B------:R-:W-:Y:S01]  /*15c0*/  IMAD.U32 R16, RZ, RZ, UR4 ;  /* 0x00000004ff107e24 */ /* 0x000fe2000f8e00ff */
[----:B------:R-:W-:Y:S01]  /*15d0*/  CS2R R60, SRZ ;  /* 0x00000000003c7805 */ /* 0x000fe2000001ff00 */
[----:B------:R-:W-:Y:S01]  /*15e0*/  ULEA.HI UR10, UR8, UR8, URZ, 0x1 ;  /* 0x00000008080a7291 */ /* 0x000fe2000f8f083f */
[----:B------:R-:W-:-:S02]  /*15f0*/  CS2R R62, SRZ ;  /* 0x00000000003e7805 */ /* 0x000fc4000001ff00 */
[----:B------:R-:W-:Y:S02]  /*1600*/  CS2R R64, SRZ ;  /* 0x0000000000407805 */ /* 0x000fe4000001ff00 */
[----:B------:R-:W-:Y:S01]  /*1610*/  CS2R R66, SRZ ;  /* 0x0000000000427805 */ /* 0x000fe2000001ff00 */
[----:B------:R-:W-:Y:S01]  /*1620*/  ULOP3.LUT UR11, UR10, 0xffffe, URZ, 0xc0, !UPT ;  /* 0x000ffffe0a0b7892 */ /* 0x000fe2000f8ec03f */
[----:B------:R-:W-:Y:S01]  /*1630*/  CS2R R68, SRZ ;  /* 0x0000000000447805 */ /* 0x000fe2000001ff00 */
[----:B0-----:R-:W-:Y:S01]  /*1640*/  ULEA UR10, UR13, UR12, 0x18 ;  /* 0x0000000c0d0a7291 */ /* 0x001fe2000f8ec03f */
[----:B------:R-:W-:Y:S01]  /*1650*/  CS2R R70, SRZ ;  /* 0x0000000000467805 */ /* 0x000fe2000001ff00 */
[----:B------:R-:W-:Y:S01]  /*1660*/  UIADD3 UR11, UR8, -UR11, URZ ;  /* 0x8000000b080b7290 */ /* 0x000fe2000fffe03f */
[----:B------:R-:W-:Y:S02]  /*1670*/  CS2R R72, SRZ ;  /* 0x0000000000487805 */ /* 0x000fe4000001ff00 */
[----:B------:R-:W-:Y:S01]  /*1680*/  CS2R R74, SRZ ;  /* 0x00000000004a7805 */ /* 0x000fe2000001ff00 */
[----:B------:R-:W-:Y:S01]  /*1690*/  UMOV UR8, URZ ;  /* 0x0000003f00087c82 */ /* 0x000fe20008000000 */
[----:B------:R-:W-:Y:S01]  /*16a0*/  ULEA UR11, UR11, UR10, 0xc ;  /* 0x0000000a0b0b7291 */ /* 0x000fe2000f8e603f */
[----:B------:R-:W-:-:S02]  /*16b0*/  CS2R R76, SRZ ;  /* 0x00000000004c7805 */ /* 0x000fc4000001ff00 */
[----:B------:R-:W-:Y:S02]  /*16c0*/  CS2R R78, SRZ ;  /* 0x00000000004e7805 */ /* 0x000fe4000001ff00 */
[----:B------:R-:W-:Y:S01]  /*16d0*/  CS2R R80, SRZ ;  /* 0x0000000000507805 */ /* 0x000fe2000001ff00 */
[----:B------:R-:W-:Y:S01]  /*16e0*/  UIADD3 UR11, UR11, 0x180, URZ ;  /* 0x000001800b0b7890 */ /* 0x000fe2000fffe03f */
[----:B------:R-:W-:Y:S02]  /*16f0*/  CS2R R82, SRZ ;  /* 0x0000000000527805 */ /* 0x000fe4000001ff00 */
[----:B------:R-:W-:Y:S02]  /*1700*/  CS2R R84, SRZ ;  /* 0x0000000000547805 */ /* 0x000fe4000001ff00 */
[----:B------:R-:W-:Y:S01]  /*1710*/  CS2R R86, SRZ ;  /* 0x0000000000567805 */ /* 0x000fe2000001ff00 */
[----:B------:R-:W-:Y:S01]  /*1720*/  USHF.R.U32.HI UR11, URZ, 0x4, UR11 ;  /* 0x000000043f0b7899 */ /* 0x000fe2000801160b */
[----:B------:R-:W-:-:S02]  /*1730*/  CS2R R24, SRZ ;  /* 0x0000000000187805 */ /* 0x000fc4000001ff00 */
[----:B------:R-:W-:Y:S02]  /*1740*/  CS2R R26, SRZ ;  /* 0x00000000001a7805 */ /* 0x000fe4000001ff00 */
[----:B------:R-:W-:Y:S01]  /*1750*/  CS2R R28, SRZ ;  /* 0x00000000001c7805 */ /* 0x000fe2000001ff00 */
[----:B------:R-:W-:Y:S01]  /*1760*/  ULOP3.LUT UR11, UR11, 0x3fff, URZ, 0xc0, !UPT ;  /* 0x00003fff0b0b7892 */ /* 0x000fe2000f8ec03f */
        /* <DEDUP_REMOVED lines=12> */
[----:B------:R-:W-:Y:S01]  /*1830*/  CS2R R54, SRZ ;  /* 0x0000000000367805 */ /* 0x000fe2000001ff00 */
[----:B--23--:R-:W-:Y:S06]  /*1840*/  @!P0 BRA `(.L_x_18) ;  /* 0x0000000800588947 */ /* 0x00cfec0003800000 */
[----:B------:R-:W-:-:S13]  /*1850*/  ISETP.NE.AND P1, PT, R144, 0x3, PT ;  /* 0x000000039000780c */ /* 0x000fda0003f25270 */
[----:B------:R-:W-:Y:S05]  /*1860*/  @!P1 BRA `(.L_x_19) ;  /* 0x0000000000049947 */ /* 0x000fea0003800000 */
[----:B------:R-:W-:Y:S01]  /*1870*/  BPT.TRAP 0x1 ;  /* 0x000000040000795c */ /* 0x000fe20000300000 */
.L_x_19:
[----:B------:R-:W-:Y:S01]  /*1880*/  ULEA UR6, UR5, UR10, 0x3 ;  /* 0x0000000a05067291 */ /* 0x000fe2000f8e183f */
[----:B------:R-:W-:-:S05]  /*1890*/  IMAD.U32 R12, RZ, RZ, UR4 ;  /* 0x00000004ff0c7e24 */ /* 0x000fca000f8e00ff */
[----:B------:R-:W-:-:S04]  /*18a0*/  SHF.L.U32 R12, R12, 0x1f, RZ ;  /* 0x0000001f0c0c7819 */ /* 0x000fc800000006ff */
[----:B------:R0:W1:Y:S01]  /*18b0*/  SYNCS.PHASECHK.TRANS64.TRYWAIT P0, [UR6], R12 ;  /* 0x0000000cff0075a7 */ /* 0x0000620008000146 */
[----:B------:R-:W-:Y:S05]  /*18c0*/  @!P1 BRA `(.L_x_20) ;  /* 0x0000000000049947 */ /* 0x000fea0003800000 */
[----:B------:R-:W-:Y:S01]  /*18d0*/  BPT.TRAP 0x1 ;  /* 0x000000040000795c */ /* 0x000fe20000300000 */
.L_x_20:
[----:B-1----:R-:W-:Y:S05]  /*18e0*/  @P0 BRA `(.L_x_21) ;  /* 0x0000000000080947 */ /* 0x002fea0003800000 */
[----:B------:R-:W1:Y:S02]  /*18f0*/  SYNCS.PHASECHK.TRANS64.TRYWAIT P0, [UR6], R12 ;  /* 0x0000000cff0075a7 */ /* 0x000e640008000146 */
[----:B-1----:R-:W-:Y:S05]  /*1900*/  @!P0 BRA `(.L_x_22) ;  /* 0x0000008000d88947 */ /* 0x002fea0003800000 */
.L_x_21:
[----:B------:R-:W-:Y:S01]  /*1910*/  UIADD3 UR6, UR10, 0x2c180, URZ ;  /* 0x0002c1800a067890 */ /* 0x000fe2000fffe03f */
[----:B------:R-:W-:Y:S01]  /*1920*/  WARPGROUP.ARRIVE ;  /* 0x00000000000079c5 */ /* 0x000fe20000000000 */
[----:B------:R-:W-:Y:S01]  /*1930*/  ULOP3.LUT UR8, UR11, 0x10000, URZ, 0xfc, !UPT ;  /* 0x000100000b087892 */ /* 0x000fe2000f8efc3f */
[----:B------:R-:W-:Y:S01]  /*1940*/  CS2R R20, SRZ ;  /* 0x0000000000147805 */ /* 0x000fe2000001ff00 */
[----:B------:R-:W-:Y:S01]  /*1950*/  USHF.R.U32.HI UR6, URZ, 0x4, UR6 ;  /* 0x000000043f067899 */ /* 0x000fe20008011606 */
[----:B------:R-:W-:Y:S01]  /*1960*/  CS2R R18, SRZ ;  /* 0x0000000000127805 */ /* 0x000fe2000001ff00 */
[----:B------:R-:W-:Y:S01]  /*1970*/  ULEA UR8, UR5, UR8, 0xa ;  /* 0x0000000805087291 */ /* 0x000fe2000f8e503f */
[----:B------:R-:W-:Y:S01]  /*1980*/  CS2R R22, SRZ ;  /* 0x0000000000167805 */ /* 0x000fe2000001ff00 */
[----:B------:R-:W-:Y:S01]  /*1990*/  ULOP3.LUT UR6, UR6, 0x3fff, URZ, 0xc0, !UPT ;  /* 0x00003fff06067892 */ /* 0x000fe2000f8ec03f */
[----:B------:R-:W-:Y:S01]  /*19a0*/  CS2R R88, SRZ ;  /* 0x0000000000587805 */ /* 0x000fe2000001ff00 */
[----:B------:R-:W-:Y:S01]  /*19b0*/  UMOV UR13, 0x80000020 ;  /* 0x80000020000d7882 */ /* 0x000fe20000000000 */
[----:B------:R-:W-:Y:S01]  /*19c0*/  UMOV UR15, 0x80000020 ;  /* 0x80000020000f7882 */ /* 0x000fe20000000000 */
[----:B------:R-:W-:Y:S01]  /*19d0*/  ULOP3.LUT UR6, UR6, 0x10000, URZ, 0xfc, !UPT ;  /* 0x0001000006067892 */ /* 0x000fe2000f8efc3f */
[----:B------:R-:W-:Y:S01]  /*19e0*/  CS2R R90, SRZ ;  /* 0x00000000005a7805 */ /* 0x000fe2000001ff00 */
[----:B------:R-:W-:Y:S01]  /*19f0*/  UMOV UR12, UR8 ;  /* 0x00000008000c7c82 */ /* 0x000fe20008000000 */
[----:B------:R-:W-:Y:S01]  /*1a00*/  CS2R R92, SRZ ;  /* 0x00000000005c7805 */ /* 0x000fe2000001ff00 */
[----:B------:R-:W-:Y:S01]  /*1a10*/  ULEA UR7, UR5, UR6, 0x8 ;  /* 0x0000000605077291 */ /* 0x000fe2000f8e403f */
[----:B------:R-:W-:Y:S01]  /*1a20*/  CS2R R94, SRZ ;  /* 0x00000000005e7805 */ /* 0x000fe2000001ff00 */
[----:B------:R-:W-:Y:S01]  /*1a30*/  UIADD3 UR6, UR8, 0x200, URZ ;  /* 0x0000020008067890 */ /* 0x000fe2000fffe03f */
[----:B------:R-:W-:-:S02]  /*1a40*/  CS2R R98, SRZ ;  /* 0x0000000000627805 */ /* 0x000fc4000001ff00 */
[----:B------:R-:W-:Y:S02]  /*1a50*/  CS2R R96, SRZ ;  /* 0x0000000000607805 */ /* 0x000fe4000001ff00 */
[----:B------:R-:W-:Y:S02]  /*1a60*/  CS2R R100, SRZ ;  /* 0x0000000000647805 */ /* 0x000fe4000001ff00 */
[----:B------:R-:W-:Y:S01]  /*1a70*/  CS2R R102, SRZ ;  /* 0x0000000000667805 */ /* 0x000fe2000001ff00 */
[----:B------:R-:W-:Y:S01]  /*1a80*/  UMOV UR14, UR7 ;  /* 0x00000007000e7c82 */ /* 0x000fe20008000000 */
[----:B------:R-:W-:Y:S01]  /*1a90*/  CS2R R104, SRZ ;  /* 0x0000000000687805 */ /* 0x000fe2000001ff00 */
[----:B------:R-:W-:Y:S01]  /*1aa0*/  QGMMA.64x64x32.F32.E5M2.E5M2 R56, gdesc[UR12], RZ, !UPT ;  /* 0x00e000000c3879f3 */ /* 0x000fe2000c7038ff */
[----:B------:R-:W-:Y:S01]  /*1ab0*/  UMOV UR12, UR6 ;  /* 0x00000006000c7c82 */ /* 0x000fe20008000000 */
[----:B------:R-:W-:Y:S01]  /*1ac0*/  UMOV UR13, 0x80000020 ;  /* 0x80000020000d7882 */ /* 0x000fe20000000000 */
[----:B------:R-:W-:Y:S01]  /*1ad0*/  UMOV UR6, 0x2 ;  /* 0x0000000200067882 */ /* 0x000fe20000000000 */
[----:B------:R-:W-:Y:S01]  /*1ae0*/  QGMMA.64x64x32.F32.E5M2.E5M2 R24, gdesc[UR12], RZ, !UPT ;  /* 0x00e000000c1879f3 */ /* 0x000fe2000c7038ff */
[----:B------:R-:W-:Y:S01]  /*1af0*/  UIADD3 UR14, UR7, 0x2, URZ ;  /* 0x00000002070e7890 */ /* 0x000fe2000fffe03f */
[----:B------:R-:W-:Y:S01]  /*1b00*/  CS2R R106, SRZ ;  /* 0x00000000006a7805 */ /* 0x000fe2000001ff00 */
[----:B------:R-:W-:Y:S01]  /*1b10*/  UIADD3 UR12, UR8, 0x2, URZ ;  /* 0x00000002080c7890 */ /* 0x000fe2000fffe03f */
[----:B------:R-:W-:Y:S01]  /*1b20*/  CS2R R110, SRZ ;  /* 0x00000000006e7805 */ /* 0x000fe2000001ff00 */
[----:B------:R-:W-:Y:S01]  /*1b30*/  ULDC UR7, c[0x0][0x50c] ;  /* 0x0001430000077ab9 */ /* 0x000fe20000000800 */
[----:B------:R-:W-:Y:S01]  /*1b40*/  UIADD3 UR8, UR8, 0x202, URZ ;  /* 0x0000020208087890 */ /* 0x000fe2000fffe03f */
[----:B------:R-:W-:Y:S01]  /*1b50*/  CS2R R108, SRZ ;  /* 0x00000000006c7805 */ /* 0x000fe2000001ff00 */
[----:B------:R-:W-:Y:S01]  /*1b60*/  UISETP.NE.AND UP0, UPT, UR7, 0x2, UPT ;  /* 0x000000020700788c */ /* 0x000fe2000bf05270 */
[----:B------:R-:W-:Y:S01]  /*1b70*/  CS2R R112, SRZ ;  /* 0x0000000000707805 */ /* 0x000fe2000001ff00 */
[----:B------:R-:W-:Y:S01]  /*1b80*/  UMOV UR13, 0x80000020 ;  /* 0x80000020000d7882 */ /* 0x000fe20000000000 */
[----:B------:R-:W-:Y:S01]  /*1b90*/  UMOV UR15, 0x80000020 ;  /* 0x80000020000f7882 */ /* 0x000fe20000000000 */
[----:B------:R-:W-:Y:S01]  /*1ba0*/  USEL UR7, URZ, 0x1, UP0 ;  /* 0x000000013f077887 */ /* 0x000fe20008000000 */
[----:B------:R-:W-:-:S02]  /*1bb0*/  CS2R R114, SRZ ;  /* 0x0000000000727805 */ /* 0x000fc4000001ff00 */
[----:B------:R-:W-:Y:S02]  /*1bc0*/  CS2R R116, SRZ ;  /* 0x0000000000747805 */ /* 0x000fe4000001ff00 */
[----:B------:R-:W-:Y:S02]  /*1bd0*/  CS2R R118, SRZ ;  /* 0x0000000000767805 */ /* 0x000fe4000001ff00 */
[----:B------:R-:W-:Y:S02]  /*1be0*/  CS2R R120, SRZ ;  /* 0x0000000000787805 */ /* 0x000fe4000001ff00 */
[----:B------:R-:W-:Y:S02]  /*1bf0*/  CS2R R122, SRZ ;  /* 0x00000000007a7805 */ /* 0x000fe4000001ff00 */
[----:B------:R-:W-:Y:S02]  /*1c00*/  ISETP.NE.AND P0, PT, RZ, UR7, PT ;  /* 0x00000007ff007c0c */ /* 0x000fe4000bf05270 */
        /* <DEDUP_REMOVED lines=10> */
[----:B------:R-:W-:Y:S02]  /*1cb0*/  IMAD.MOV.U32 R145, RZ, RZ, RZ ;  /* 0x000000ffff917224 */ /* 0x000fe400078e00ff */
[----:B------:R-:W-:Y:S01]  /*1cc0*/  IMAD.MOV.U32 R147, RZ, RZ, RZ ;  /* 0x000000ffff937224 */ /* 0x000fe200078e00ff */
[----:B------:R-:W-:Y:S01]  /*1cd0*/  QGMMA.64x64x32.F32.E5M2.E5M2 R56, gdesc[UR12], R56 ;  /* 0x00e000000c3879f3 */ /* 0x000fe20008703838 */
[----:B------:R-:W-:Y:S01]  /*1ce0*/  UMOV UR12, UR8 ;  /* 0x00000008000c7c82 */ /* 0x000fe20008000000 */
[----:B------:R-:W-:-:S02]  /*1cf0*/  UMOV UR13, 0x80000020 ;  /* 0x80000020000d7882 */ /* 0x000fc40000000000 */
[----:B------:R-:W-:Y:S01]  /*1d00*/  QGMMA.64x64x32.F32.E5M2.E5M2 R24, gdesc[UR12], R24, gsb0 ;  /* 0x00e000000c1879f3 */ /* 0x000fe20008003818 */
[----:B------:R-:W-:Y:S05]  /*1d10*/  @!P0 BRA `(.L_x_23) ;  /* 0x0000000400088947 */ /* 0x000fea0003800000 */
[----:B------:R-:W-:Y:S02]  /*1d20*/  WARPGROUP.DEPBAR.LE gsb0, 0x0 ;  /* 0x00008000000079c5 */ /* 0x000fe40000010000 */
[----:B------:R-:W-:-:S01]  /*1d30*/  FADD R147, RZ, R56 ;  /* 0x00000038ff937221 */ /* 0x000fc20000000000 */
[----:B------:R-:W-:Y:S01]  /*1d40*/  FADD R142, RZ, R57 ;  /* 0x00000039ff8e7221 */ /* 0x000fe20000000000 */
        /* <DEDUP_REMOVED lines=62> */
[----:B------:R-:W-:-:S06]  /*2130*/  UMOV UR6, URZ ;  /* 0x0000003f00067c82 */ /* 0x000fcc0008000000 */
.L_x_23:
[----:B------:R-:W-:-:S04]  /*2140*/  UIADD3 UR18, UR5, 0x1, URZ ;  /* 0x0000000105127890 */ /* 0x000fc8000fffe03f */
[----:B------:R-:W-:-:S04]  /*2150*/  UISETP.NE.AND UP0, UPT, UR18, 0xb, UPT ;  /* 0x0000000b1200788c */ /* 0x000fc8000bf05270 */
[----:B------:R-:W-:Y:S02]  /*2160*/  USEL UR8, URZ, 0x1, UP0 ;  /* 0x000000013f087887 */ /* 0x000fe40008000000 */
[----:B------:R-:W-:Y:S02]  /*2170*/  USEL UR18, UR18, URZ, UP0 ;  /* 0x0000003f12127287 */ /* 0x000fe40008000000 */
[----:B------:R-:W-:-:S06]  /*2180*/  ULOP3.LUT UR8, UR4, UR8, URZ, 0x3c, !UPT ;  /* 0x0000000804087292 */ /* 0x000fcc000f8e3c3f */
[----:B------:R-:W-:Y:S01]  /*2190*/  IMAD.U32 R16, RZ, RZ, UR8 ;  /* 0x00000008ff107e24 */ /* 0x000fe2000f8e00ff */
[----:B------:R-:W-:-:S06]  /*21a0*/  UMOV UR8, 0x1 ;  /* 0x0000000100087882 */ /* 0x000fcc0000000000 */
.L_x_18:
[----:B------:R-:W-:-:S04]  /*21b0*/  UISETP.LT.AND UP0, UPT, UR9, 0x1, UPT ;  /* 0x000000010900788c */ /* 0x000fc8000bf01270 */
[----:B------:R-:W-:-:S04]  /*21c0*/  USEL UR12, UR9, 0x1, UP0 ;  /* 0x00000001090c7887 */ /* 0x000fc80008000000 */
[----:B------:R-:W-:-:S04]  /*21d0*/  UIADD3 UR12, UR9, -UR12, URZ ;  /* 0x8000000c090c7290 */ /* 0x000fc8000fffe03f */
[----:B------:R-:W-:-:S06]  /*21e0*/  UISETP.GE.AND UP0, UPT, UR12, 0x1, UPT ;  /* 0x000000010c00788c */ /* 0x000fcc000bf06270 */
[----:B------:R-:W-:-:S13]  /*21f0*/  PLOP3.LUT P0, PT, PT, PT, UP0, 0x80, 0x0 ;  /* 0x000000000000781c */ /* 0x000fda0003f0f008 */
[----:B------:R-:W-:Y:S05]  /*2200*/  @!P0 BRA `(.L_x_24) ;  /* 0x0000000800308947 */ /* 0x000fea0003800000 */
[----:B01----:R-:W-:Y:S01]  /*2210*/  IMAD.U32 R12, RZ, RZ, UR12 ;  /* 0x0000000cff0c7e24 */ /* 0x003fe2000f8e00ff */
[----:B------:R-:W-:Y:S01]  /*2220*/  ULDC UR20, c[0x0][0x50c] ;  /* 0x0001430000147ab9 */ /* 0x000fe20000000800 */
[----:B------:R-:W-:-:S07]  /*2230*/  IMAD.U32 R13, RZ, RZ, UR5 ;  /* 0x00000005ff0d7e24 */ /* 0x000fce000f8e00ff */
.L_x_32:
[----:B------:R-:W-:-:S13]  /*2240*/  ISETP.NE.AND P1, PT, R144, 0x3, PT ;  /* 0x000000039000780c */ /* 0x000fda0003f25270 */
[----:B------:R-:W-:Y:S05]  /*2250*/  @!P1 BRA `(.L_x_25) ;  /* 0x0000000000049947 */ /* 0x000fea0003800000 */
[----:B------:R-:W-:Y:S01]  /*2260*/  BPT.TRAP 0x1 ;  /* 0x000000040000795c */ /* 0x000fe20000300000 */
.L_x_25:
[----:B------:R-:W0:Y:S01]  /*2270*/  S2UR UR12, SR_CgaCtaId ;  /* 0x00000000000c79c3 */ /* 0x000e220000008800 */
[----:B------:R-:W-:Y:S01]  /*2280*/  UMOV UR10, 0x400 ;  /* 0x00000400000a7882 */ /* 0x000fe20000000000 */
[----:B------:R-:W-:Y:S01]  /*2290*/  SHF.L.U32 R14, R16, 0x1f, RZ ;  /* 0x0000001f100e7819 */ /* 0x000fe200000006ff */
[----:B0-----:R-:W-:-:S04]  /*22a0*/  ULEA UR10, UR12, UR10, 0x18 ;  /* 0x0000000a0c0a7291 */ /* 0x001fc8000f8ec03f */
[----:B------:R-:W-:-:S09]  /*22b0*/  ULEA UR12, UR18, UR10, 0x3 ;  /* 0x0000000a120c7291 */ /* 0x000fd2000f8e183f */
[----:B------:R0:W1:Y:S01]  /*22c0*/  SYNCS.PHASECHK.TRANS64.TRYWAIT P0, [UR12], R14 ;  /* 0x0000000eff0075a7 */ /* 0x000062000800014c */
[----:B------:R-:W-:Y:S05]  /*22d0*/  @!P1 BRA `(.L_x_26) ;  /* 0x0000000000049947 */ /* 0x000fea0003800000 */
[----:B------:R-:W-:Y:S01]  /*22e0*/  BPT.TRAP 0x1 ;  /* 0x000000040000795c */ /* 0x000fe20000300000 */
.L_x_26:
[----:B-1----:R-:W-:Y:S05]  /*22f0*/  @P0 BRA `(.L_x_27) ;  /* 0x0000000000080947 */ /* 0x002fea0003800000 */
[----:B------:R-:W1:Y:S02]  /*2300*/  SYNCS.PHASECHK.TRANS64.TRYWAIT P0, [UR12], R14 ;  /* 0x0000000eff0075a7 */ /* 0x000e64000800014c */
[----:B-1----:R-:W-:Y:S05]  /*2310*/  @!P0 BRA `(.L_x_28) ;  /* 0x00000078006c8947 */ /* 0x002fea0003800000 */
.L_x_27:
[----:B------:R-:W-:Y:S01]  /*2320*/  UIADD3 UR12, UR10, 0x2c180, URZ ;  /* 0x0002c1800a0c7890 */ /* 0x000fe2000fffe03f */
[----:B------:R-:W-:Y:S01]  /*2330*/  WARPGROUP.ARRIVE ;  /* 0x00000000000079c5 */ /* 0x000fe20000000000 */
[----:B------:R-:W-:Y:S02]  /*2340*/  UISETP.NE.AND UP0, UPT, UR7, URZ, UPT ;  /* 0x0000003f0700728c */ /* 0x000fe4000bf05270 */
[----:B------:R-:W-:Y:S02]  /*2350*/  USHF.R.U32.HI UR12, URZ, 0x4, UR12 ;  /* 0x000000043f0c7899 */ /* 0x000fe4000801160c */
[----:B------:R-:W-:Y:S02]  /*2360*/  USEL UR8, UR8, URZ, !UP0 ;  /* 0x0000003f08087287 */ /* 0x000fe4000c000000 */
[----:B------:R-:W-:Y:S02]  /*2370*/  ULOP3.LUT UR12, UR12, 0x3fff, URZ, 0xc0, !UPT ;  /* 0x00003fff0c0c7892 */ /* 0x000fe4000f8ec03f */
[----:B------:R-:W-:-:S02]  /*2380*/  ULOP3.LUT UR7, UR11, 0x10000, URZ, 0xfc, !UPT ;  /* 0x000100000b077892 */ /* 0x000fc4000f8efc3f */
[----:B------:R-:W-:Y:S02]  /*2390*/  ULOP3.LUT UR12, UR12, 0x10000, URZ, 0xfc, !UPT ;  /* 0x000100000c0c7892 */ /* 0x000fe4000f8efc3f */
[----:B------:R-:W-:Y:S02]  /*23a0*/  UISETP.NE.U32.AND UP0, UPT, UR8, URZ, UPT ;  /* 0x0000003f0800728c */ /* 0x000fe4000bf05070 */
[----:B------:R-:W-:Y:S02]  /*23b0*/  ULEA UR8, UR18, UR7, 0xa ;  /* 0x0000000712087291 */ /* 0x000fe4000f8e503f */
[----:B------:R-:W-:Y:S02]  /*23c0*/  ULEA UR7, UR18, UR12, 0x8 ;  /* 0x0000000c12077291 */ /* 0x000fe4000f8e403f */
[----:B------:R-:W-:Y:S01]  /*23d0*/  UIADD3 UR19, UR8, 0x200, URZ ;  /* 0x0000020008137890 */ /* 0x000fe2000fffe03f */
[----:B------:R-:W-:Y:S02]  /*23e0*/  UMOV UR13, 0x80000020 ;  /* 0x80000020000d7882 */ /* 0x000fe40000000000 */
[----:B------:R-:W-:Y:S01]  /*23f0*/  UMOV UR12, UR8 ;  /* 0x00000008000c7c82 */ /* 0x000fe20008000000 */
[----:B------:R-:W-:Y:S01]  /*2400*/  UMOV UR15, 0x80000020 ;  /* 0x80000020000f7882 */ /* 0x000fe20000000000 */
[----:B------:R-:W-:Y:S01]  /*2410*/  UMOV UR14, UR7 ;  /* 0x00000007000e7c82 */ /* 0x000fe20008000000 */
[----:B------:R-:W-:Y:S01]  /*2420*/  UIADD3 UR6, UR6, 0x2, URZ ;  /* 0x0000000206067890 */ /* 0x000fe2000fffe03f */
[----:B------:R-:W-:Y:S01]  /*2430*/  QGMMA.64x64x32.F32.E5M2.E5M2 R56, gdesc[UR12], R56, UP0 ;  /* 0x00e000000c3879f3 */ /* 0x000fe2000bf03838 */
[----:B------:R-:W-:Y:S01]  /*2440*/  UMOV UR12, UR19 ;  /* 0x00000013000c7c82 */ /* 0x000fe20008000000 */
[----:B------:R-:W-:-:S02]  /*2450*/  UMOV UR13, 0x80000020 ;  /* 0x80000020000d7882 */ /* 0x000fc40000000000 */
[----:B------:R-:W-:Y:S01]  /*2460*/  QGMMA.64x64x32.F32.E5M2.E5M2 R24, gdesc[UR12], R24, UP0 ;  /* 0x00e000000c1879f3 */ /* 0x000fe2000bf03818 */
[----:B------:R-:W-:Y:S02]  /*2470*/  UIADD3 UR12, UR8, 0x2, URZ ;  /* 0x00000002080c7890 */ /* 0x000fe4000fffe03f */
[----:B------:R-:W-:Y:S02]  /*2480*/  UIADD3 UR14, UR7, 0x2, URZ ;  /* 0x00000002070e7890 */ /* 0x000fe4000fffe03f */
[----:B------:R-:W-:Y:S01]  /*2490*/  UIADD3 UR8, UR8, 0x202, URZ ;  /* 0x0000020208087890 */ /* 0x000fe2000fffe03f */
[----:B------:R-:W-:Y:S01]  /*24a0*/  UMOV UR13, 0x80000020 ;  /* 0x80000020000d7882 */ /* 0x000fe20000000000 */
[----:B------:R-:W-:Y:S01]  /*24b0*/  UMOV UR15, 0x80000020 ;  /* 0x80000020000f7882 */ /* 0x000fe20000000000 */
[----:B------:R-:W-:-:S04]  /*24c0*/  UISETP.NE.AND UP0, UPT, UR6, UR20, UPT ;  /* 0x000000140600728c */ /* 0x000fc8000bf05270 */
[----:B------:R-:W-:-:S06]  /*24d0*/  USEL UR7, URZ, 0x1, UP0 ;  /* 0x000000013f077887 */ /* 0x000fcc0008000000 */
[----:B------:R-:W-:Y:S01]  /*24e0*/  ISETP.NE.AND P0, PT, RZ, UR7, PT ;  /* 0x00000007ff007c0c */ /* 0x000fe2000bf05270 */
[----:B------:R-:W-:Y:S01]  /*24f0*/  QGMMA.64x64x32.F32.E5M2.E5M2 R56, gdesc[UR12], R56 ;  /* 0x00e000000c3879f3 */ /* 0x000fe20008703838 */
[----:B------:R-:W-:Y:S01]  /*2500*/  UMOV UR12, UR8 ;  /* 0x00000008000c7c82 */ /* 0x000fe20008000000 */
[----:B------:R-:W-:Y:S02]  /*2510*/  UMOV UR13, 0x80000020 ;  /* 0x80000020000d7882 */ /* 0x000fe40000000000 */
[----:B------:R-:W-:Y:S03]  /*2520*/  QGMMA.64x64x32.F32.E5M2.E5M2 R24, gdesc[UR12], R24, gsb0 ;  /* 0x00e000000c1879f3 */ /* 0x000fe60008003818 */
[----:B------:R-:W-:-:S05]  /*2530*/  WARPGROUP.DEPBAR.LE gsb0, 0x1 ;  /* 0x00008000000079c5 */ /* 0x000fca0000010100 */
[----:B------:R-:W-:Y:S05]  /*2540*/  @!P0 BRA `(.L_x_29) ;  /* 0x0000000400088947 */ /* 0x000fea0003800000 */
[----:B------:R-:W-:Y:S02]  /*2550*/  WARPGROUP.DEPBAR.LE gsb0, 0x0 ;  /* 0x00008000000079c5 */ /* 0x000fe40000010000 */
[----:B------:R-:W-:-:S01]  /*2560*/  FADD R147, R56, R147 ;  /* 0x0000009338937221 */ /* 0x000fc20000000000 */
[----:B------:R-:W-:Y:S01]  /*2570*/  FADD R142, R57, R142 ;  /* 0x0000008e398e7221 */ /* 0x000fe20000000000 */
        /* <DEDUP_REMOVED lines=62> */
[----:B------:R-:W-:-:S06]  /*2960*/  UMOV UR6, URZ ;  /* 0x0000003f00067c82 */ /* 0x000fcc0008000000 */
.L_x_29:
[----:B------:R-:W-:Y:S05]  /*2970*/  @!P1 BRA `(.L_x_30) ;  /* 0x0000000000049947 */ /* 0x000fea0003800000 */
[----:B------:R-:W-:Y:S01]  /*2980*/  BPT.TRAP 0x1 ;  /* 0x000000040000795c */ /* 0x000fe20000300000 */
.L_x_30:
[----:B------:R-:W-:-:S13]  /*2990*/  ISETP.NE.AND P0, PT, R6, RZ, PT ;  /* 0x000000ff0600720c */ /* 0x000fda0003f05270 */
[----:B01----:R-:W-:-:S05]  /*29a0*/  @P0 LEA R14, R13, UR10, 0x3 ;  /* 0x0000000a0d0e0c11 */ /* 0x003fca000f8e18ff */
[----:B------:R-:W-:-:S05]  /*29b0*/  @P0 VIADD R14, R14, 0x58 ;  /* 0x000000580e0e0836 */ /* 0x000fca0000000000 */
[----:B------:R-:W-:-:S04]  /*29c0*/  @P0 PRMT R14, R5, 0x654, R14 ;  /* 0x00000654050e0816 */ /* 0x000fc8000000000e */
[----:B------:R0:W-:Y:S01]  /*29d0*/  @P0 SYNCS.ARRIVE.TRANS64.RED.A1T0 RZ, [R14+URZ], RZ ;  /* 0x000000ff0eff09a7 */ /* 0x0001e2000810043f */
[----:B------:R-:W-:-:S13]  /*29e0*/  ISETP.GT.U32.AND P0, PT, R4, 0x1, PT ;  /* 0x000000010400780c */ /* 0x000fda0003f04070 */
[----:B0-----:R-:W-:Y:S05]  /*29f0*/  @P0 BRA `(.L_x_31) ;  /* 0x0000000000040947 */ /* 0x001fea0003800000 */
[----:B------:R-:W-:Y:S01]  /*2a00*/  BPT.TRAP 0x1 ;  /* 0x000000040000795c */ /* 0x000fe20000300000 */
.L_x_31:
[----:B------:R-:W-:Y:S01]  /*2a10*/  UIADD3 UR18, UR18, 0x1, URZ ;  /* 0x0000000112127890 */ /* 0x000fe2000fffe03f */
[C---:B------:R-:W-:Y:S01]  /*2a20*/  ISETP.GT.AND P1, PT, R12.reuse, 0x1, PT ;  /* 0x000000010c00780c */ /* 0x040fe20003f24270 */
[----:B------:R-:W-:Y:S02]  /*2a30*/  VIADD R13, R13, 0x1 ;  /* 0x000000010d0d7836 */ /* 0x000fe40000000000 */
[----:B------:R-:W-:Y:S01]  /*2a40*/  UISETP.NE.AND UP0, UPT, UR18, 0xb, UPT ;  /* 0x0000000b1200788c */ /* 0x000fe2000bf05270 */
[----:B------:R-:W-:Y:S02]  /*2a50*/  VIADD R12, R12, 0xffffffff ;  /* 0xffffffff0c0c7836 */ /* 0x000fe40000000000 */
[C---:B------:R-:W-:Y:S01]  /*2a60*/  ISETP.NE.AND P0, PT, R13.reuse, 0xb, PT ;  /* 0x0000000b0d00780c */ /* 0x040fe20003f05270 */
[----:B------:R-:W-:Y:S02]  /*2a70*/  USEL UR8, URZ, 0x1, UP0 ;  /* 0x000000013f087887 */ /* 0x000fe40008000000 */
[----:B------:R-:W-:Y:S01]  /*2a80*/  USEL UR18, UR18, URZ, UP0 ;  /* 0x0000003f12127287 */ /* 0x000fe20008000000 */
[----:B------:R-:W-:-:S03]  /*2a90*/  SEL R13, R13, RZ, P0 ;  /* 0x000000ff0d0d7207 */ /* 0x000fc60000000000 */
[----:B------:R-:W-:Y:S01]  /*2aa0*/  LOP3.LUT R16, R16, UR8, RZ, 0x3c, !PT ;  /* 0x0000000810107c12 */ /* 0x000fe2000f8e3cff */
[----:B------:R-:W-:Y:S01]  /*2ab0*/  UMOV UR8, 0x1 ;  /* 0x0000000100087882 */ /* 0x000fe20000000000 */
[----:B------:R-:W-:Y:S06]  /*2ac0*/  @P1 BRA `(.L_x_32) ;  /* 0xfffffff400dc1947 */ /* 0x000fec000383ffff */
.L_x_24:
[----:B------:R-:W-:Y:S01]  /*2ad0*/  UISETP.NE.AND UP0, UPT, UR6, URZ, UPT ;  /* 0x0000003f0600728c */ /* 0x000fe2000bf05270 */
[----:B01----:R-:W0:Y:S03]  /*2ae0*/  LDC R12, c[0x0][0x28c] ;  /* 0x0000a300ff0c7b82 */ /* 0x003e260000000800 */
[----:B------:R-:W-:-:S06]  /*2af0*/  USEL UR6, URZ, 0x1, !UP0 ;  /* 0x000000013f067887 */ /* 0x000fcc000c000000 */
[----:B------:R-:W-:Y:S02]  /*2b00*/  ISETP.NE.AND P0, PT, RZ, UR6, PT ;  /* 0x00000006ff007c0c */ /* 0x000fe4000bf05270 */
[----:B0-----:R-:W-:-:S11]  /*2b10*/  ISETP.GE.AND P1, PT, R12, 0x1, PT ;  /* 0x000000010c00780c */ /* 0x001fd60003f26270 */
[----:B------:R-:W-:Y:S05]  /*2b20*/  @!P0 BRA `(.L_x_33) ;  /* 0x0000000400048947 */ /* 0x000fea0003800000 */
[----:B------:R-:W-:Y:S02]  /*2b30*/  WARPGROUP.DEPBAR.LE gsb0, 0x0 ;  /* 0x00008000000079c5 */ /* 0x000fe40000010000 */
[----:B------:R-:W-:Y:S01]  /*2b40*/  FADD R147, R56, R147 ;  /* 0x0000009338937221 */ /* 0x000fe20000000000 */
        /* <DEDUP_REMOVED lines=62> */
[----:B------:R-:W-:-:S07]  /*2f30*/  FADD R20, R20, R55 ;  /* 0x0000003714147221 */ /* 0x000fce0000000000 */
.L_x_33:
[----:B------:R-:W-:Y:S02]  /*2f40*/  WARPGROUP.DEPBAR.LE gsb0, 0x0 ;  /* 0x00008000000079c5 */ /* 0x000fe40000010000 */
[----:B------:R-:W-:Y:S05]  /*2f50*/  @!P1 BRA `(.L_x_34) ;  /* 0x0000000000549947 */ /* 0x000fea0003800000 */
[----:B------:R-:W-:-:S13]  /*2f60*/  ISETP.NE.AND P0, PT, R144, 0x3, PT ;  /* 0x000000039000780c */ /* 0x000fda0003f05270 */
[----:B------:R-:W-:Y:S05]  /*2f70*/  @!P0 BRA `(.L_x_35) ;  /* 0x0000000000048947 */ /* 0x000fea0003800000 */
[----:B------:R-:W-:Y:S01]  /*2f80*/  BPT.TRAP 0x1 ;  /* 0x000000040000795c */ /* 0x000fe20000300000 */
.L_x_35:
[----:B------:R-:W-:Y:S01]  /*2f90*/  ISETP.NE.AND P0, PT, R6, RZ, PT ;  /* 0x000000ff0600720c */ /* 0x000fe20003f05270 */
[----:B------:R-:W-:Y:S01]  /*2fa0*/  BSSY B0, `(.L_x_36) ;  /* 0x000000e000007945 */ /* 0x000fe20003800000 */
[----:B------:R-:W-:-:S11]  /*2fb0*/  ISETP.GT.U32.AND P1, PT, R4, 0x1, PT ;  /* 0x000000010400780c */ /* 0x000fd60003f24070 */
[----:B------:R-:W-:Y:S05]  /*2fc0*/  @!P0 BRA `(.L_x_37) ;  /* 0x00000000002c8947 */ /* 0x000fea0003800000 */
[----:B------:R-:W-:-:S04]  /*2fd0*/  UISETP.LT.AND UP0, UPT, UR9, 0x1, UPT ;  /* 0x000000010900788c */ /* 0x000fc8000bf01270 */
[----:B------:R-:W-:-:S04]  /*2fe0*/  USEL UR8, UR9, 0x1, UP0 ;  /* 0x0000000109087887 */ /* 0x000fc80008000000 */
[----:B------:R-:W-:-:S04]  /*2ff0*/  UIADD3 UR8, UR5, UR9, -UR8 ;  /* 0x0000000905087290 */ /* 0x000fc8000fffe808 */
[----:B------:R-:W-:-:S04]  /*3000*/  UIMAD.WIDE.U32 UR6, UR8, -0x45d1745d, URZ ;  /* 0xba2e8ba3080678a5 */ /* 0x000fc8000f8e003f */
[----:B------:R-:W-:-:S04]  /*3010*/  USHF.R.U32.HI UR6, URZ, 0x3, UR7 ;  /* 0x000000033f067899 */ /* 0x000fc80008011607 */
[----:B------:R-:W-:-:S04]  /*3020*/  UIMAD UR8, UR6, -0xb, UR8 ;  /* 0xfffffff5060878a4 */ /* 0x000fc8000f8e0208 */
[----:B------:R-:W-:-:S04]  /*3030*/  ULEA UR8, UR8, UR10, 0x3 ;  /* 0x0000000a08087291 */ /* 0x000fc8000f8e183f */
[----:B------:R-:W-:-:S06]  /*3040*/  UIADD3 UR8, UR8, 0x58, URZ ;  /* 0x0000005808087890 */ /* 0x000fcc000fffe03f */
[----:B------:R-:W-:-:S05]  /*3050*/  IMAD.U32 R12, RZ, RZ, UR8 ;  /* 0x00000008ff0c7e24 */ /* 0x000fca000f8e00ff */
[----:B------:R-:W-:-:S04]  /*3060*/  PRMT R12, R5, 0x654, R12 ;  /* 0x00000654050c7816 */ /* 0x000fc8000000000c */
[----:B------:R0:W-:Y:S03]  /*3070*/  SYNCS.ARRIVE.TRANS64.RED.A1T0 RZ, [R12+URZ], RZ ;  /* 0x000000ff0cff79a7 */ /* 0x0001e6000810043f */
.L_x_37:
[----:B------:R-:W-:Y:S05]  /*3080*/  BSYNC B0 ;  /* 0x0000000000007941 */ /* 0x000fea0003800000 */
.L_x_36:
[----:B------:R-:W-:Y:S05]  /*3090*/  @P1 BRA `(.L_x_34) ;  /* 0x0000000000041947 */ /* 0x000fea0003800000 */
[----:B------:R-:W-:Y:S01]  /*30a0*/  BPT.TRAP 0x1 ;  /* 0x000000040000795c */ /* 0x000fe20000300000 */
.L_x_34:
[----:B------:R-:W1:Y:S01]  /*30b0*/  LDC R16, c[0x0][0x288] ;  /* 0x0000a200ff107b82 */ /* 0x000e620000000800 */
[----:B------:R-:W-:Y:S01]  /*30c0*/  IMAD.SHL.U32 R33, R11, 0x40, RZ ;  /* 0x000000400b217824 */ /* 0x000fe200078e00ff */
[--C-:B0-----:R-:W-:Y:S01]  /*30d0*/  SHF.R.U32.HI R12, RZ, 0x2, R0.reuse ;  /* 0x00000002ff0c7819 */ /* 0x101fe20000011600 */
[----:B------:R-:W-:Y:S01]  /*30e0*/  UIADD3 UR5, UR9, UR5, URZ ;  /* 0x0000000509057290 */ /* 0x000fe2000fffe03f */
[----:B------:R-:W-:Y:S01]  /*30f0*/  LOP3.LUT R14, R0, 0x60, RZ, 0xc0, !PT ;  /* 0x00000060000e7812 */ /* 0x000fe200078ec0ff */
[----:B------:R-:W-:Y:S01]  /*3100*/  IMAD.SHL.U32 R34, R10, 0x100, RZ ;  /* 0x000001000a227824 */ /* 0x000fe200078e00ff */
[----:B------:R-:W-:Y:S01]  /*3110*/  SHF.R.U32.HI R15, RZ, 0x7, R0 ;  /* 0x00000007ff0f7819 */ /* 0x000fe20000011600 */
[----:B------:R-:W-:Y:S01]  /*3120*/  UISETP.GT.U32.AND UP0, UPT, UR5, 0xa, UPT ;  /* 0x0000000a0500788c */ /* 0x000fe2000bf04070 */
[----:B------:R-:W-:Y:S01]  /*3130*/  LOP3.LUT R13, R12, 0x7, RZ, 0xc0, !PT ;  /* 0x000000070c0d7812 */ /* 0x000fe200078ec0ff */
[C---:B------:R-:W-:Y:S01]  /*3140*/  IMAD.SHL.U32 R26, R0.reuse, 0x2, RZ ;  /* 0x00000002001a7824 */ /* 0x040fe200078e00ff */
[----:B------:R-:W-:Y:S01]  /*3150*/  SHF.R.U32.HI R14, RZ, 0x1, R14 ;  /* 0x00000001ff0e7819 */ /* 0x000fe2000001160e */
[----:B------:R-:W-:Y:S01]  /*3160*/  ULDC UR12, c[0x0][0x284] ;  /* 0x0000a100000c7ab9 */ /* 0x000fe20000000800 */
[----:B------:R-:W-:Y:S01]  /*3170*/  LOP3.LUT R12, R15, 0x1, RZ, 0xc0, !PT ;  /* 0x000000010f0c7812 */ /* 0x000fe200078ec0ff */
[----:B------:R-:W-:Y:S01]  /*3180*/  UISETP.LT.U32.AND UP0, UPT, UR9, 0xb, UP0 ;  /* 0x0000000b0900788c */ /* 0x000fe20008701070 */
[----:B------:R-:W-:Y:S01]  /*3190*/  IADD3 R17, RZ, -R14, -R13 ;  /* 0x8000000eff117210 */ /* 0x000fe20007ffe80d */
[----:B------:R-:W-:Y:S01]  /*31a0*/  UISETP.GE.U32.AND UP1, UPT, UR9, 0xb, UPT ;  /* 0x0000000b0900788c */ /* 0x000fe2000bf26070 */
[----:B------:R-:W-:Y:S01]  /*31b0*/  LOP3.LUT R15, R0, 0x3, RZ, 0xc0, !PT ;  /* 0x00000003000f7812 */ /* 0x000fe200078ec0ff */
[C---:B------:R-:W-:Y:S01]  /*31c0*/  IMAD.SHL.U32 R24, R12.reuse, 0x40, RZ ;  /* 0x000000400c187824 */ /* 0x040fe200078e00ff */
[----:B------:R-:W-:Y:S01]  /*31d0*/  SHF.R.S32.HI R29, RZ, 0x1f, R7 ;  /* 0x0000001fff1d7819 */ /* 0x000fe20000011407 */
[----:B------:R-:W-:Y:S01]  /*31e0*/  UIMAD.WIDE.U32 UR6, UR5, -0x45d1745d, URZ ;  /* 0xba2e8ba3050678a5 */ /* 0x000fe2000f8e003f */
[C---:B------:R-:W-:Y:S01]  /*31f0*/  LOP3.LUT R26, R33.reuse, 0x6, R26, 0xf8, !PT ;  /* 0x00000006211a7812 */ /* 0x040fe200078ef81a */
[----:B------:R-:W-:Y:S01]  /*3200*/  USEL UR8, URZ, 0x1, !UP0 ;  /* 0x000000013f087887 */ /* 0x000fe2000c000000 */
[----:B------:R-:W-:Y:S01]  /*3210*/  IMAD R17, R12, -0x40, R17 ;  /* 0xffffffc00c117824 */ /* 0x000fe200078e0211 */
[----:B------:R-:W-:Y:S01]  /*3220*/  ULDC.64 UR10, c[0x0][0x5d0] ;  /* 0x00017400000a7ab9 */ /* 0x000fe20000000a00 */
[----:B-1----:R-:W-:Y:S01]  /*3230*/  ISETP.GE.AND P0, PT, R33, R16, PT ;  /* 0x000000102100720c */ /* 0x002fe20003f06270 */
[----:B------:R-:W-:Y:S01]  /*3240*/  IMAD R12, R15, -0x2, R16 ;  /* 0xfffffffe0f0c7824 */ /* 0x000fe200078e0210 */
[----:B------:R-:W-:Y:S01]  /*3250*/  SHF.R.S32.HI R27, RZ, 0x1f, R26 ;  /* 0x0000001fff1b7819 */ /* 0x000fe2000001141a */
[----:B------:R-:W-:Y:S01]  /*3260*/  IMAD R16, R29, UR10, RZ ;  /* 0x0000000a1d107c24 */ /* 0x000fe2000f8e02ff */
[----:B------:R-:W-:Y:S01]  /*3270*/  ISETP.GE.OR P0, PT, R34, UR12, P0 ;  /* 0x0000000c22007c0c */ /* 0x000fe20008706670 */
[----:B------:R-:W-:Y:S01]  /*3280*/  USHF.R.U32.HI UR6, URZ, 0x3, UR7 ;  /* 0x000000033f067899 */ /* 0x000fe20008011607 */
[----:B------:R-:W-:Y:S01]  /*3290*/  LOP3.LUT R35, R24, 0x40, R13, 0xe2, !PT ;  /* 0x0000004018237812 */ /* 0x000fe200078ee20d */
[----:B------:R-:W-:Y:S01]  /*32a0*/  ULOP3.LUT UR4, UR4, UR8, URZ, 0x3c, !UPT ;  /* 0x0000000804047292 */ /* 0x000fe2000f8e3c3f */
[----:B------:R-:W-:Y:S01]  /*32b0*/  IMAD.WIDE R24, R10, 0x100, RZ ;  /* 0x000001000a187825 */ /* 0x000fe200078e02ff */
[----:B------:R-:W-:Y:S01]  /*32c0*/  UIMAD UR5, UR6, -0xb, UR5 ;  /* 0xfffffff5060578a4 */ /* 0x000fe2000f8e0205 */
[----:B------:R-:W-:Y:S01]  /*32d0*/  IADD3 R34, -R34, UR12, R17 ;  /* 0x0000000c22227c10 */ /* 0x000fe2000fffe111 */
[----:B------:R-:W-:Y:S01]  /*32e0*/  @UP1 ULOP3.LUT UR4, UR4, 0x1, UR6, 0x78, !UPT ;  /* 0x0000000104041892 */ /* 0x000fe2000f8e7806 */
[C---:B------:R-:W-:Y:S01]  /*32f0*/  IMAD R13, R7.reuse, UR11, R16 ;  /* 0x0000000b070d7c24 */ /* 0x040fe2000f8e0210 */
[----:B------:R-:W-:Y:S01]  /*3300*/  LOP3.LUT R35, R24, R35, R14, 0xfe, !PT ;  /* 0x0000002318237212 */ /* 0x000fe200078efe0e */
[----:B------:R-:W-:-:S04]  /*3310*/  IMAD.WIDE.U32 R10, R7, UR10, R26 ;  /* 0x0000000a070a7c25 */ /* 0x000fc8000f8e001a */
[----:B------:R-:W-:Y:S02]  /*3320*/  IMAD.IADD R11, R11, 0x1, R13 ;  /* 0x000000010b0b7824 */ /* 0x000fe400078e020d */
[----:B------:R-:W-:Y:S02]  /*3330*/  IMAD.IADD R33, R12, 0x1, -R33 ;  /* 0x000000010c217824 */ /* 0x000fe400078e0a21 */
[----:B------:R-:W-:Y:S01]  /*3340*/  IMAD.MOV.U32 R32, RZ, RZ, -0x1 ;  /* 0xffffffffff207424 */ /* 0x000fe200078e00ff */
[----:B------:R-:W-:Y:S06]  /*3350*/  @P0 BRA `(.L_x_38) ;  /* 0x0000004800040947 */ /* 0x000fec0003800000 */
[----:B------:R-:W0:Y:S01]  /*3360*/  LDC.64 R30, c[0x0][0x5c8] ;  /* 0x00017200ff1e7b82 */ /* 0x000e220000000a00 */
[----:B------:R-:W-:Y:S01]  /*3370*/  ULDC.64 UR6, c[0x0][0x5c0] ;  /* 0x0001700000067ab9 */ /* 0x000fe20000000a00 */
[----:B------:R-:W-:Y:S01]  /*3380*/  BSSY B0, `(.L_x_38) ;  /* 0x000047e000007945 */ /* 0x000fe20003800000 */
[-C--:B0-----:R-:W-:Y:S02]  /*3390*/  IMAD R12, R25, R30.reuse, RZ ;  /* 0x0000001e190c7224 */ /* 0x081fe400078e02ff */
[----:B------:R-:W-:-:S04]  /*33a0*/  IMAD.WIDE.U32 R10, R35, R30, R10 ;  /* 0x0000001e230a7225 */ /* 0x000fc800078e000a */
[----:B------:R-:W-:Y:S01]  /*33b0*/  IMAD R15, R35, R31, R12 ;  /* 0x0000001f230f7224 */ /* 0x000fe200078e020c */
[----:B------:R-:W-:Y:S01]  /*33c0*/  IADD3 R16, P4, R10, UR6, RZ ;  /* 0x000000060a107c10 */ /* 0x000fe2000ff9e0ff */
[C---:B------:R-:W-:Y:S01]  /*33d0*/  IMAD.SHL.U32 R13, R30.reuse, 0x80, RZ ;  /* 0x000000801e0d7824 */ /* 0x040fe200078e00ff */
[C---:B------:R-:W-:Y:S01]  /*33e0*/  LEA R28, P2, R30.reuse, R10, 0x3 ;  /* 0x0000000a1e1c7211 */ /* 0x040fe200078418ff */
[----:B------:R-:W-:Y:S01]  /*33f0*/  IMAD.IADD R36, R11, 0x1, R15 ;  /* 0x000000010b247824 */ /* 0x000fe200078e020f */
[----:B------:R-:W-:Y:S02]  /*3400*/  SHF.L.U64.HI R11, R30, 0x7, R31 ;  /* 0x000000071e0b7819 */ /* 0x000fe4000001021f */
[----:B------:R-:W-:Y:S02]  /*3410*/  IADD3 R12, P1, P0, R10, UR6, R13 ;  /* 0x000000060a0c7c10 */ /* 0x000fe4000f83e00d */
[----:B------:R-:W-:Y:S02]  /*3420*/  IADD3.X R17, R36, UR7, RZ, P4, !PT ;  /* 0x0000000724117c10 */ /* 0x000fe4000a7fe4ff */
[----:B---3-5:R-:W-:-:S02]  /*3430*/  FSETP.NEU.AND P4, PT, R9, RZ, PT ;  /* 0x000000ff0900720b */ /* 0x028fc40003f8d000 */
[----:B------:R-:W-:Y:S02]  /*3440*/  LEA.HI.X R30, R30, R36, R31, 0x3, P2 ;  /* 0x000000241e1e7211 */ /* 0x000fe400010f1c1f */
[C---:B------:R-:W-:Y:S02]  /*3450*/  IADD3 R14, P2, R28.reuse, UR6, RZ ;  /* 0x000000061c0e7c10 */ /* 0x040fe4000ff5e0ff */
[----:B------:R-:W-:Y:S02]  /*3460*/  IADD3 R10, P5, P6, R28, UR6, R13 ;  /* 0x000000061c0a7c10 */ /* 0x000fe4000febe00d */
[--C-:B------:R-:W-:Y:S02]  /*3470*/  IADD3.X R13, R36, UR7, R11.reuse, P1, P0 ;  /* 0x00000007240d7c10 */ /* 0x100fe40008fe040b */
[C---:B------:R-:W-:Y:S02]  /*3480*/  IADD3.X R15, R30.reuse, UR7, RZ, P2, !PT ;  /* 0x000000071e0f7c10 */ /* 0x040fe400097fe4ff */
[----:B------:R-:W-:Y:S01]  /*3490*/  IADD3.X R11, R30, UR7, R11, P5, P6 ;  /* 0x000000071e0b7c10 */ /* 0x000fe2000afec40b */
[----:B------:R-:W-:Y:S06]  /*34a0*/  @!P4 BRA `(.L_x_39) ;  /* 0x00000034009cc947 */ /* 0x000fec0003800000 */
[----:B------:R-:W-:Y:S01]  /*34b0*/  ULDC.64 UR6, c[0x0][0x5b8] ;  /* 0x00016e0000067ab9 */ /* 0x000fe20000000a00 */
[----:B------:R-:W-:Y:S01]  /*34c0*/  ISETP.GE.AND P0, PT, R34, 0x1, PT ;  /* 0x000000012200780c */ /* 0x000fe20003f06270 */
[----:B------:R-:W-:Y:S01]  /*34d0*/  IMAD R28, R29, UR6, RZ ;  /* 0x000000061d1c7c24 */ /* 0x000fe2000f8e02ff */
[----:B------:R-:W-:Y:S01]  /*34e0*/  ULDC.64 UR10, c[0x0][0x5a8] ;  /* 0x00016a00000a7ab9 */ /* 0x000fe20000000a00 */
[----:B------:R-:W-:Y:S01]  /*34f0*/  IMAD.WIDE.U32 R26, R7, UR6, R26 ;  /* 0x00000006071a7c25 */ /* 0x000fe2000f8e001a */
[----:B------:R-:W-:Y:S01]  /*3500*/  ISETP.LT.OR P4, PT, R33, 0x1, !P0 ;  /* 0x000000012100780c */ /* 0x000fe20004781670 */
[----:B------:R-:W-:Y:S02]  /*3510*/  BSSY B1, `(.L_x_40) ;  /* 0x000000c000017945 */ /* 0x000fe40003800000 */
[----:B------:R-:W-:Y:S01]  /*3520*/  IMAD R7, R7, UR7, R28 ;  /* 0x0000000707077c24 */ /* 0x000fe2000f8e021c */
[----:B------:R-:W-:Y:S02]  /*3530*/  ULDC.64 UR6, c[0x0][0x5b0] ;  /* 0x00016c0000067ab9 */ /* 0x000fe40000000a00 */
[----:B------:R-:W-:-:S02]  /*3540*/  IMAD R30, R25, UR6, RZ ;  /* 0x00000006191e7c24 */ /* 0x000fc4000f8e02ff */
[----:B------:R-:W-:Y:S02]  /*3550*/  IMAD.IADD R27, R27, 0x1, R7 ;  /* 0x000000011b1b7824 */ /* 0x000fe400078e0207 */
[C---:B------:R-:W-:Y:S02]  /*3560*/  IMAD R7, R35.reuse, UR7, R30 ;  /* 0x0000000723077c24 */ /* 0x040fe4000f8e021e */
[----:B------:R-:W-:-:S03]  /*3570*/  IMAD.WIDE.U32 R28, R35, UR6, R26 ;  /* 0x00000006231c7c25 */ /* 0x000fc6000f8e001a */
[----:B------:R-:W-:-:S04]  /*3580*/  IADD3 R28, P1, R28, UR10, RZ ;  /* 0x0000000a1c1c7c10 */ /* 0x000fc8000ff3e0ff */
[--C-:B------:R-:W-:Y:S02]  /*3590*/  IADD3.X R29, R29, UR11, R7.reuse, P1, !PT ;  /* 0x0000000b1d1d7c10 */ /* 0x100fe40008ffe407 */
[----:B------:R-:W-:Y:S01]  /*35a0*/  PRMT R7, RZ, 0x7610, R7 ;  /* 0x00007610ff077816 */ /* 0x000fe20000000007 */
[----:B------:R-:W-:Y:S06]  /*35b0*/  @P4 BRA `(.L_x_41) ;  /* 0x0000000000044947 */ /* 0x000fec0003800000 */
[----:B------:R0:W5:Y:S02]  /*35c0*/  LDG.E.U8 R7, desc[UR16][R28.64] ;  /* 0x000000101c077981 */ /* 0x000164000c1e1100 */
.L_x_41:
[----:B------:R-:W-:Y:S05]  /*35d0*/  BSYNC B1 ;  /* 0x0000000000017941 */ /* 0x000fea0003800000 */
.L_x_40:
[----:B-----5:R-:W-:Y:S01]  /*35e0*/  LOP3.LUT R7, R7, 0xff, RZ, 0xc0, !PT ;  /* 0x000000ff07077812 */ /* 0x020fe200078ec0ff */
[----:B------:R-:W-:Y:S01]  /*35f0*/  BSSY B1, `(.L_x_42) ;  /* 0x000000b000017945 */ /* 0x000fe20003800000 */
[----:B------:R-:W-:Y:S02]  /*3600*/  ISETP.LT.OR P2, PT, R33, 0x2, !P0 ;  /* 0x000000022100780c */ /* 0x000fe40004741670 */
[----:B------:R-:W-:-:S05]  /*3610*/  F2FP.F16.E5M2.UNPACK_B R7, R7 ;  /* 0x00000007ff07723e */ /* 0x000fca00020004ff */
[----:B------:R-:W-:Y:S01]  /*3620*/  HADD2.F32 R30, -RZ, R7.H0_H0 ;  /* 0x20000007ff1e7230 */ /* 0x000fe20000004100 */
[----:B------:R-:W-:-:S04]  /*3630*/  PRMT R7, RZ, 0x7610, R7 ;  /* 0x00007610ff077816 */ /* 0x000fc80000000007 */
[----:B------:R-:W-:-:S04]  /*3640*/  FMUL R30, R30, R9 ;  /* 0x000000091e1e7220 */ /* 0x000fc80000400000 */
[----:B--2---:R-:W-:-:S05]  /*3650*/  FFMA R30, R147, R8, R30 ;  /* 0x00000008931e7223 */ /* 0x004fca000000001e */
[----:B------:R-:W-:-:S05]  /*3660*/  F2FP.SATFINITE.E5M2.F32.PACK_AB_MERGE_C R31, RZ, R30, RZ ;  /* 0x0000001eff1f723e */ /* 0x000fca00048060ff */
[----:B------:R1:W-:Y:S01]  /*3670*/  @!P4 STG.E.U8 desc[UR16][R16.64], R31 ;  /* 0x0000001f1000c986 */ /* 0x0003e2000c101110 */
[----:B------:R-:W-:Y:S05]  /*3680*/  @P2 BRA `(.L_x_43) ;  /* 0x0000000000042947 */ /* 0x000fea0003800000 */
[----:B------:R2:W5:Y:S02]  /*3690*/  LDG.E.U8 R7, desc[UR16][R28.64+0x1] ;  /* 0x000001101c077981 */ /* 0x000564000c1e1100 */
.L_x_43:
[----:B------:R-:W-:Y:S05]  /*36a0*/  BSYNC B1 ;  /* 0x0000000000017941 */ /* 0x000fea0003800000 */
.L_x_42:
[----:B-----5:R-:W-:Y:S01]  /*36b0*/  LOP3.LUT R7, R7, 0xff, RZ, 0xc0, !PT ;  /* 0x000000ff07077812 */ /* 0x020fe200078ec0ff */
[----:B------:R-:W-:Y:S01]  /*36c0*/  BSSY B1, `(.L_x_44) ;  /* 0x0000013000017945 */ /* 0x000fe20003800000 */
[----:B------:R-:W-:Y:S02]  /*36d0*/  IADD3 R37, P1, R35, 0x8, RZ ;  /* 0x0000000823257810 */ /* 0x000fe40007f3e0ff */
[----:B------:R-:W-:-:S03]  /*36e0*/  F2FP.F16.E5M2.UNPACK_B R7, R7 ;  /* 0x00000007ff07723e */ /* 0x000fc600020004ff */
[----:B-1----:R-:W-:Y:S01]  /*36f0*/  IMAD.X R31, RZ, RZ, R25, P1 ;  /* 0x000000ffff1f7224 */ /* 0x002fe200008e0619 */
[----:B------:R-:W-:Y:S01]  /*3700*/  ISETP.GE.AND P1, PT, R34, 0x9, PT ;  /* 0x000000092200780c */ /* 0x000fe20003f26270 */
[----:B------:R-:W-:Y:S02]  /*3710*/  HADD2.F32 R30, -RZ, R7.H0_H0 ;  /* 0x20000007ff1e7230 */ /* 0x000fe40000004100 */
[----:B------:R-:W-:Y:S01]  /*3720*/  IMAD R36, R31, UR6, RZ ;  /* 0x000000061f247c24 */ /* 0x000fe2000f8e02ff */
[----:B------:R-:W-:Y:S02]  /*3730*/  ISETP.LT.OR P5, PT, R33, 0x1, !P1 ;  /* 0x000000012100780c */ /* 0x000fe40004fa1670 */
[----:B------:R-:W-:Y:S01]  /*3740*/  FMUL R7, R30, R9 ;  /* 0x000000091e077220 */ /* 0x000fe20000400000 */
[----:B------:R-:W-:-:S04]  /*3750*/  IMAD.WIDE.U32 R30, R37, UR6, R26 ;  /* 0x00000006251e7c25 */ /* 0x000fc8000f8e001a */
[----:B------:R-:W-:Y:S01]  /*3760*/  FFMA R7, R142, R8, R7 ;  /* 0x000000088e077223 */ /* 0x000fe20000000007 */
[----:B------:R-:W-:Y:S01]  /*3770*/  IMAD R37, R37, UR7, R36 ;  /* 0x0000000725257c24 */ /* 0x000fe2000f8e0224 */
[----:B------:R-:W-:-:S03]  /*3780*/  IADD3 R30, P4, R30, UR10, RZ ;  /* 0x0000000a1e1e7c10 */ /* 0x000fc6000ff9e0ff */
[----:B------:R-:W-:Y:S02]  /*3790*/  F2FP.SATFINITE.E5M2.F32.PACK_AB_MERGE_C R39, RZ, R7, RZ ;  /* 0x00000007ff27723e */ /* 0x000fe400048060ff */
[----:B------:R-:W-:Y:S02]  /*37a0*/  IADD3.X R31, R31, UR11, R37, P4, !PT ;  /* 0x0000000b1f1f7c10 */ /* 0x000fe4000a7fe425 */
[----:B------:R-:W-:Y:S01]  /*37b0*/  PRMT R7, RZ, 0x7610, R7 ;  /* 0x00007610ff077816 */ /* 0x000fe20000000007 */
[----:B------:R1:W-:Y:S01]  /*37c0*/  @!P2 STG.E.U8 desc[UR16][R16.64+0x1], R39 ;  /* 0x000001271000a986 */ /* 0x0003e2000c101110 */
[----:B------:R-:W-:Y:S05]  /*37d0*/  @P5 BRA `(.L_x_45) ;  /* 0x0000000000045947 */ /* 0x000fea0003800000 */
[----:B------:R3:W5:Y:S02]  /*37e0*/  LDG.E.U8 R7, desc[UR16][R30.64] ;  /* 0x000000101e077981 */ /* 0x000764000c1e1100 */
.L_x_45:
[----:B------:R-:W-:Y:S05]  /*37f0*/  BSYNC B1 ;  /* 0x0000000000017941 */ /* 0x000fea0003800000 */
.L_x_44:
[----:B-----5:R-:W-:Y:S01]  /*3800*/  LOP3.LUT R7, R7, 0xff, RZ, 0xc0, !PT ;  /* 0x000000ff07077812 */ /* 0x020fe200078ec0ff */
[----:B------:R-:W-:Y:S01]  /*3810*/  BSSY B1, `(.L_x_46) ;  /* 0x000000b000017945 */ /* 0x000fe20003800000 */
[----:B------:R-:W-:Y:S02]  /*3820*/  ISETP.LT.OR P2, PT, R33, 0x2, !P1 ;  /* 0x000000022100780c */ /* 0x000fe40004f41670 */
[----:B------:R-:W-:-:S05]  /*3830*/  F2FP.F16.E5M2.UNPACK_B R7, R7 ;  /* 0x00000007ff07723e */ /* 0x000fca00020004ff */
[----:B------:R-:W-:Y:S01]  /*3840*/  HADD2.F32 R36, -RZ, R7.H0_H0 ;  /* 0x20000007ff247230 */ /* 0x000fe20000004100 */
[----:B------:R-:W-:-:S04]  /*3850*/  PRMT R7, RZ, 0x7610, R7 ;  /* 0x00007610ff077816 */ /* 0x000fc80000000007 */
[----:B------:R-:W-:-:S04]  /*3860*/  FMUL R36, R36, R9 ;  /* 0x0000000924247220 */ /* 0x000fc80000400000 */
[----:B------:R-:W-:-:S05]  /*3870*/  FFMA R36, R145, R8, R36 ;  /* 0x0000000891247223 */ /* 0x000fca0000000024 */
[----:B------:R-:W-:-:S05]  /*3880*/  F2FP.SATFINITE.E5M2.F32.PACK_AB_MERGE_C R37, RZ, R36, RZ ;  /* 0x00000024ff25723e */ /* 0x000fca00048060ff */
[----:B------:R4:W-:Y:S01]  /*3890*/  @!P5 STG.E.U8 desc[UR16][R14.64], R37 ;  /* 0x000000250e00d986 */ /* 0x0009e2000c101110 */
[----:B------:R-:W-:Y:S05]  /*38a0*/  @P2 BRA `(.L_x_47) ;  /* 0x0000000000042947 */ /* 0x000fea0003800000 */
[----:B------:R0:W5:Y:S02]  /*38b0*/  LDG.E.U8 R7, desc[UR16][R30.64+0x1] ;  /* 0x000001101e077981 */ /* 0x000164000c1e1100 */
.L_x_47:
[----:B------:R-:W-:Y:S05]  /*38c0*/  BSYNC B1 ;  /* 0x0000000000017941 */ /* 0x000fea0003800000 */
.L_x_46:
[----:B-----5:R-:W-:Y:S01]  /*38d0*/  LOP3.LUT R7, R7, 0xff, RZ, 0xc0, !PT ;  /* 0x000000ff07077812 */ /* 0x020fe200078ec0ff */
[----:B------:R-:W-:Y:S01]  /*38e0*/  BSSY B1, `(.L_x_48) ;  /* 0x000000b000017945 */ /* 0x000fe20003800000 */
[----:B------:R-:W-:Y:S02]  /*38f0*/  ISETP.LT.OR P4, PT, R33, 0x9, !P0 ;  /* 0x000000092100780c */ /* 0x000fe40004781670 */
[----:B------:R-:W-:-:S05]  /*3900*/  F2FP.F16.E5M2.UNPACK_B R7, R7 ;  /* 0x00000007ff07723e */ /* 0x000fca00020004ff */
[----:B------:R-:W-:-:S05]  /*3910*/  HADD2.F32 R36, -RZ, R7.H0_H0 ;  /* 0x20000007ff247230 */ /* 0x000fca0000004100 */
[----:B------:R-:W-:-:S04]  /*3920*/  FMUL R7, R36, R9 ;  /* 0x0000000924077220 */ /* 0x000fc80000400000 */
[----:B------:R-:W-:-:S05]  /*3930*/  FFMA R7, R140, R8, R7 ;  /* 0x000000088c077223 */ /* 0x000fca0000000007 */
[----:B----4-:R-:W-:Y:S02]  /*3940*/  F2FP.SATFINITE.E5M2.F32.PACK_AB_MERGE_C R37, RZ, R7, RZ ;  /* 0x00000007ff25723e */ /* 0x010fe400048060ff */
[----:B------:R-:W-:-:S03]  /*3950*/  PRMT R7, RZ, 0x7610, R7 ;  /* 0x00007610ff077816 */ /* 0x000fc60000000007 */
[----:B------:R4:W-:Y:S01]  /*3960*/  @!P2 STG.E.U8 desc[UR16][R14.64+0x1], R37 ;  /* 0x000001250e00a986 */ /* 0x0009e2000c101110 */
[----:B------:R-:W-:Y:S05]  /*3970*/  @P4 BRA `(.L_x_49) ;  /* 0x0000000000044947 */ /* 0x000fea0003800000 */
[----:B------:R0:W5:Y:S02]  /*3980*/  LDG.E.U8 R7, desc[UR16][R28.64+0x8] ;  /* 0x000008101c077981 */ /* 0x000164000c1e1100 */
.L_x_49:
[----:B------:R-:W-:Y:S05]  /*3990*/  BSYNC B1 ;  /* 0x0000000000017941 */ /* 0x000fea0003800000 */
.L_x_48:
        /* <DEDUP_REMOVED lines=8> */
[----:B----4-:R-:W-:-:S05]  /*3a20*/  F2FP.SATFINITE.E5M2.F32.PACK_AB_MERGE_C R37, RZ, R36, RZ ;  /* 0x00000024ff25723e */ /* 0x010fca00048060ff */
[----:B------:R4:W-:Y:S01]  /*3a30*/  @!P4 STG.E.U8 desc[UR16][R16.64+0x8], R37 ;  /* 0x000008251000c986 */ /* 0x0009e2000c101110 */
[----:B------:R-:W-:Y:S05]  /*3a40*/  @P2 BRA `(.L_x_51) ;  /* 0x0000000000042947 */ /* 0x000fea0003800000 */
[----:B------:R0:W5:Y:S02]  /*3a50*/  LDG.E.U8 R7, desc[UR16][R28.64+0x9] ;  /* 0x000009101c077981 */ /* 0x000164000c1e1100 */
.L_x_51:
[----:B------:R-:W-:Y:S05]  /*3a60*/  BSYNC B1 ;  /* 0x0000000000017941 */ /* 0x000fea0003800000 */
.L_x_50:
        /* <DEDUP_REMOVED lines=12> */
.L_x_53:
[----:B------:R-:W-:Y:S05]  /*3b30*/  BSYNC B1 ;  /* 0x0000000000017941 */ /* 0x000fea0003800000 */
.L_x_52:
        /* <DEDUP_REMOVED lines=12> */
.L_x_55:
[----:B------:R-:W-:Y:S05]  /*3c00*/  BSYNC B1 ;  /* 0x0000000000017941 */ /* 0x000fea0003800000 */
.L_x_54:
        /* <DEDUP_REMOVED lines=12> */
.L_x_57:
[----:B------:R-:W-:Y:S05]  /*3cd0*/  BSYNC B1 ;  /* 0x0000000000017941 */ /* 0x000fea0003800000 */
.L_x_56:
        /* <DEDUP_REMOVED lines=12> */
.L_x_59:
[----:B------:R-:W-:Y:S05]  /*3da0*/  BSYNC B1 ;  /* 0x0000000000017941 */ /* 0x000fea0003800000 */
.L_x_58:
        /* <DEDUP_REMOVED lines=12> */
.L_x_61:
[----:B------:R-:W-:Y:S05]  /*3e70*/  BSYNC B1 ;  /* 0x0000000000017941 */ /* 0x000fea0003800000 */
.L_x_60:
        /* <DEDUP_REMOVED lines=12> */
.L_x_63:
[----:B------:R-:W-:Y:S05]  /*3f40*/  BSYNC B1 ;  /* 0x0000000000017941 */ /* 0x000fea0003800000 */
.L_x_62:
        /* <DEDUP_REMOVED lines=12> */
.L_x_65:
[----:B------:R-:W-:Y:S05]  /*4010*/  BSYNC B1 ;  /* 0x0000000000017941 */ /* 0x000fea0003800000 */
.L_x_64:
        /* <DEDUP_REMOVED lines=12> */
.L_x_67:
[----:B------:R-:W-:Y:S05]  /*40e0*/  BSYNC B1 ;  /* 0x0000000000017941 */ /* 0x000fea0003800000 */
.L_x_66:
        /* <DEDUP_REMOVED lines=12> */
.L_x_69:
[----:B------:R-:W-:Y:S05]  /*41b0*/  BSYNC B1 ;  /* 0x0000000000017941 */ /* 0x000fea0003800000 */
.L_x_68:
        /* <DEDUP_REMOVED lines=12> */
.L_x_71:
[----:B------:R-:W-:Y:S05]  /*4280*/  BSYNC B1 ;  /* 0x0000000000017941 */ /* 0x000fea0003800000 */
.L_x_70:
        /* <DEDUP_REMOVED lines=12> */
.L_x_73:
[----:B------:R-:W-:Y:S05]  /*4350*/  BSYNC B1 ;  /* 0x0000000000017941 */ /* 0x000fea0003800000 */
.L_x_72:
        /* <DEDUP_REMOVED lines=12> */
.L_x_75:
[----:B------:R-:W-:Y:S05]  /*4420*/  BSYNC B1 ;  /* 0x0000000000017941 */ /* 0x000fea0003800000 */
.L_x_74:
        /* <DEDUP_REMOVED lines=12> */
.L_x_77:
[----:B------:R-:W-:Y:S05]  /*44f0*/  BSYNC B1 ;  /* 0x0000000000017941 */ /* 0x000fea0003800000 */
.L_x_76:
        /* <DEDUP_REMOVED lines=12> */
.L_x_79:
[----:B------:R-:W-:Y:S05]  /*45c0*/  BSYNC B1 ;  /* 0x0000000000017941 */ /* 0x000fea0003800000 */
.L_x_78:
        /* <DEDUP_REMOVED lines=12> */
.L_x_81:
[----:B------:R-:W-:Y:S05]  /*4690*/  BSYNC B1 ;  /* 0x0000000000017941 */ /* 0x000fea0003800000 */
.L_x_80:
        /* <DEDUP_REMOVED lines=12> */
.L_x_83:
[----:B------:R-:W-:Y:S05]  /*4760*/  BSYNC B1 ;  /* 0x0000000000017941 */ /* 0x000fea0003800000 */
.L_x_82:
        /* <DEDUP_REMOVED lines=12> */
.L_x_85:
[----:B------:R-:W-:Y:S05]  /*4830*/  BSYNC B1 ;  /* 0x0000000000017941 */ /* 0x000fea0003800000 */
.L_x_84:
        /* <DEDUP_REMOVED lines=12> */
.L_x_87:
[----:B------:R-:W-:Y:S05]  /*4900*/  BSYNC B1 ;  /* 0x0000000000017941 */ /* 0x000fea0003800000 */
.L_x_86:
        /* <DEDUP_REMOVED lines=12> */
.L_x_89:
[----:B------:R-:W-:Y:S05]  /*49d0*/  BSYNC B1 ;  /* 0x0000000000017941 */ /* 0x000fea0003800000 */
.L_x_88:
        /* <DEDUP_REMOVED lines=12> */
.L_x_91:
[----:B------:R-:W-:Y:S05]  /*4aa0*/  BSYNC B1 ;  /* 0x0000000000017941 */ /* 0x000fea0003800000 */
.L_x_90:
        /* <DEDUP_REMOVED lines=12> */
.L_x_93:
[----:B------:R-:W-:Y:S05]  /*4b70*/  BSYNC B1 ;  /* 0x0000000000017941 */ /* 0x000fea0003800000 */
.L_x_92:
        /* <DEDUP_REMOVED lines=12> */
.L_x_95:
[----:B------:R-:W-:Y:S05]  /*4c40*/  BSYNC B1 ;  /* 0x0000000000017941 */ /* 0x000fea0003800000 */
.L_x_94:
        /* <DEDUP_REMOVED lines=12> */
.L_x_97:
[----:B------:R-:W-:Y:S05]  /*4d10*/  BSYNC B1 ;  /* 0x0000000000017941 */ /* 0x000fea0003800000 */
.L_x_96:
        /* <DEDUP_REMOVED lines=12> */
.L_x_99:
[----:B------:R-:W-:Y:S05]  /*4de0*/  BSYNC B1 ;  /* 0x0000000000017941 */ /* 0x000fea0003800000 */
.L_x_98:
[----:B-----5:R-:W-:Y:S01]  /*4df0*/  LOP3.LUT R7, R7, 0xff, RZ, 0xc0, !PT ;  /* 0x000000ff07077812 */ /* 0x020fe200078ec0ff */
[----:B------:R-:W-:Y:S01]  /*4e00*/  BSSY B1, `(.L_x_100) ;  /* 0x000000b000017945 */ /* 0x000fe20003800000 */
[----:B------:R-:W-:Y:S02]  /*4e10*/  ISETP.LT.OR P2, PT, R33, 0x39, !P1 ;  /* 0x000000392100780c */ /* 0x000fe40004f41670 */
[----:B------:R-:W-:-:S05]  /*4e20*/  F2FP.F16.E5M2.UNPACK_B R7, R7 ;  /* 0x00000007ff07723e */ /* 0x000fca00020004ff */
[----:B0-2---:R-:W-:-:S05]  /*4e30*/  HADD2.F32 R28, -RZ, R7.H0_H0 ;  /* 0x20000007ff1c7230 */ /* 0x005fca0000004100 */
[----:B------:R-:W-:-:S04]  /*4e40*/  FMUL R7, R28, R9 ;  /* 0x000000091c077220 */ /* 0x000fc80000400000 */
[----:B------:R-:W-:-:S05]  /*4e50*/  FFMA R7, R114, R8, R7 ;  /* 0x0000000872077223 */ /* 0x000fca0000000007 */
[----:B------:R-:W-:Y:S02]  /*4e60*/  F2FP.SATFINITE.E5M2.F32.PACK_AB_MERGE_C R29, RZ, R7, RZ ;  /* 0x00000007ff1d723e */ /* 0x000fe400048060ff */
[----:B------:R-:W-:-:S03]  /*4e70*/  PRMT R7, RZ, 0x7610, R7 ;  /* 0x00007610ff077816 */ /* 0x000fc60000000007 */
[----:B------:R0:W-:Y:S01]  /*4e80*/  @!P0 STG.E.U8 desc[UR16][R16.64+0x39], R29 ;  /* 0x0000391d10008986 */ /* 0x0001e2000c101110 */
[----:B------:R-:W-:Y:S05]  /*4e90*/  @P2 BRA `(.L_x_101) ;  /* 0x0000000000042947 */ /* 0x000fea0003800000 */
[----:B------:R2:W5:Y:S02]  /*4ea0*/  LDG.E.U8 R7, desc[UR16][R30.64+0x38] ;  /* 0x000038101e077981 */ /* 0x000564000c1e1100 */
.L_x_101:
[----:B------:R-:W-:Y:S05]  /*4eb0*/  BSYNC B1 ;  /* 0x0000000000017941 */ /* 0x000fea0003800000 */
.L_x_100:
[----:B-----5:R-:W-:Y:S01]  /*4ec0*/  LOP3.LUT R7, R7, 0xff, RZ, 0xc0, !PT ;  /* 0x000000ff07077812 */ /* 0x020fe200078ec0ff */
[----:B------:R-:W-:Y:S01]  /*4ed0*/  BSSY B1, `(.L_x_102) ;  /* 0x000000b000017945 */ /* 0x000fe20003800000 */
[----:B------:R-:W-:Y:S02]  /*4ee0*/  ISETP.LT.OR P1, PT, R33, 0x3a, !P1 ;  /* 0x0000003a2100780c */ /* 0x000fe40004f21670 */
[----:B------:R-:W-:-:S05]  /*4ef0*/  F2FP.F16.E5M2.UNPACK_B R7, R7 ;  /* 0x00000007ff07723e */ /* 0x000fca00020004ff */
[----:B01--4-:R-:W-:Y:S01]  /*4f00*/  HADD2.F32 R16, -RZ, R7.H0_H0 ;  /* 0x20000007ff107230 */ /* 0x013fe20000004100 */
[----:B------:R-:W-:-:S04]  /*4f10*/  PRMT R7, RZ, 0x7610, R7 ;  /* 0x00007610ff077816 */ /* 0x000fc80000000007 */
[----:B------:R-:W-:-:S04]  /*4f20*/  FMUL R16, R16, R9 ;  /* 0x0000000910107220 */ /* 0x000fc80000400000 */
[----:B------:R-:W-:-:S05]  /*4f30*/  FFMA R16, R117, R8, R16 ;  /* 0x0000000875107223 */ /* 0x000fca0000000010 */
[----:B------:R-:W-:-:S05]  /*4f40*/  F2FP.SATFINITE.E5M2.F32.PACK_AB_MERGE_C R17, RZ, R16, RZ ;  /* 0x00000010ff11723e */ /* 0x000fca00048060ff */
[----:B------:R0:W-:Y:S01]  /*4f50*/  @!P2 STG.E.U8 desc[UR16][R14.64+0x38], R17 ;  /* 0x000038110e00a986 */ /* 0x0001e2000c101110 */
[----:B------:R-:W-:Y:S05]  /*4f60*/  @P1 BRA `(.L_x_103) ;  /* 0x0000000000041947 */ /* 0x000fea0003800000 */
[----:B------:R1:W5:Y:S02]  /*4f70*/  LDG.E.U8 R7, desc[UR16][R30.64+0x39] ;  /* 0x000039101e077981 */ /* 0x000364000c1e1100 */
.L_x_103:
[----:B------:R-:W-:Y:S05]  /*4f80*/  BSYNC B1 ;  /* 0x0000000000017941 */ /* 0x000fea0003800000 */
.L_x_102:
[----:B-----5:R-:W-:Y:S01]  /*4f90*/  LOP3.LUT R7, R7, 0xff, RZ, 0xc0, !PT ;  /* 0x000000ff07077812 */ /* 0x020fe200078ec0ff */
[----:B------:R-:W-:Y:S01]  /*4fa0*/  BSSY B1, `(.L_x_104) ;  /* 0x0000013000017945 */ /* 0x000fe20003800000 */
[----:B------:R-:W-:Y:S02]  /*4fb0*/  IADD3 R29, P0, R35, 0x80, RZ ;  /* 0x00000080231d7810 */ /* 0x000fe40007f1e0ff */
[----:B------:R-:W-:-:S03]  /*4fc0*/  F2FP.F16.E5M2.UNPACK_B R7, R7 ;  /* 0x00000007ff07723e */ /* 0x000fc600020004ff */
[----:B0-----:R-:W-:Y:S01]  /*4fd0*/  IMAD.X R17, RZ, RZ, R25, P0 ;  /* 0x000000ffff117224 */ /* 0x001fe200000e0619 */
        /* <DEDUP_REMOVED lines=9> */
[----:B-123--:R-:W-:Y:S02]  /*5070*/  F2FP.SATFINITE.E5M2.F32.PACK_AB_MERGE_C R31, RZ, R7, RZ ;  /* 0x00000007ff1f723e */ /* 0x00efe400048060ff */
[----:B------:R-:W-:Y:S02]  /*5080*/  IADD3.X R17, R17, UR11, R29, P2, !PT ;  /* 0x0000000b11117c10 */ /* 0x000fe400097fe41d */
[----:B------:R-:W-:Y:S01]  /*5090*/  PRMT R7, RZ, 0x7610, R7 ;  /* 0x00007610ff077816 */ /* 0x000fe20000000007 */
[----:B------:R0:W-:Y:S01]  /*50a0*/  @!P1 STG.E.U8 desc[UR16][R14.64+0x39], R31 ;  /* 0x0000391f0e009986 */ /* 0x0001e2000c101110 */
[----:B------:R-:W-:Y:S05]  /*50b0*/  @P4 BRA `(.L_x_105) ;  /* 0x0000000000044947 */ /* 0x000fea0003800000 */
[----:B------:R1:W5:Y:S02]  /*50c0*/  LDG.E.U8 R7, desc[UR16][R16.64] ;  /* 0x0000001010077981 */ /* 0x000364000c1e1100 */
.L_x_105:
[----:B------:R-:W-:Y:S05]  /*50d0*/  BSYNC B1 ;  /* 0x0000000000017941 */ /* 0x000fea0003800000 */
.L_x_104:
[----:B-----5:R-:W-:Y:S01]  /*50e0*/  LOP3.LUT R7, R7, 0xff, RZ, 0xc0, !PT ;  /* 0x000000ff07077812 */ /* 0x020fe200078ec0ff */
[----:B------:R-:W-:Y:S01]  /*50f0*/  BSSY B1, `(.L_x_106) ;  /* 0x000000b000017945 */ /* 0x000fe20003800000 */
[----:B------:R-:W-:Y:S02]  /*5100*/  ISETP.LT.OR P2, PT, R33, 0x2, !P0 ;  /* 0x000000022100780c */ /* 0x000fe40004741670 */
[----:B------:R-:W-:-:S05]  /*5110*/  F2FP.F16.E5M2.UNPACK_B R7, R7 ;  /* 0x00000007ff07723e */ /* 0x000fca00020004ff */
[----:B0-----:R-:W-:Y:S01]  /*5120*/  HADD2.F32 R14, -RZ, R7.H0_H0 ;  /* 0x20000007ff0e7230 */ /* 0x001fe20000004100 */
[----:B------:R-:W-:-:S04]  /*5130*/  PRMT R7, RZ, 0x7610, R7 ;  /* 0x00007610ff077816 */ /* 0x000fc80000000007 */
[----:B------:R-:W-:-:S04]  /*5140*/  FMUL R14, R14, R9 ;  /* 0x000000090e0e7220 */ /* 0x000fc80000400000 */
[----:B------:R-:W-:-:S05]  /*5150*/  FFMA R14, R115, R8, R14 ;  /* 0x00000008730e7223 */ /* 0x000fca000000000e */
[----:B------:R-:W-:-:S05]  /*5160*/  F2FP.SATFINITE.E5M2.F32.PACK_AB_MERGE_C R15, RZ, R14, RZ ;  /* 0x0000000eff0f723e */ /* 0x000fca00048060ff */
[----:B------:R0:W-:Y:S01]  /*5170*/  @!P4 STG.E.U8 desc[UR16][R12.64], R15 ;  /* 0x0000000f0c00c986 */ /* 0x0001e2000c101110 */
[----:B------:R-:W-:Y:S05]  /*5180*/  @P2 BRA `(.L_x_107) ;  /* 0x0000000000042947 */ /* 0x000fea0003800000 */
[----:B------:R2:W5:Y:S02]  /*5190*/  LDG.E.U8 R7, desc[UR16][R16.64+0x1] ;  /* 0x0000011010077981 */ /* 0x000564000c1e1100 */
.L_x_107:
[----:B------:R-:W-:Y:S05]  /*51a0*/  BSYNC B1 ;  /* 0x0000000000017941 */ /* 0x000fea0003800000 */
.L_x_106:
[----:B-----5:R-:W-:Y:S01]  /*51b0*/  LOP3.LUT R7, R7, 0xff, RZ, 0xc0, !PT ;  /* 0x000000ff07077812 */ /* 0x020fe200078ec0ff */
[----:B------:R-:W-:Y:S01]  /*51c0*/  BSSY B1, `(.L_x_108) ;  /* 0x0000013000017945 */ /* 0x000fe20003800000 */
[----:B------:R-:W-:Y:S02]  /*51d0*/  IADD3 R35, P1, R35, 0x88, RZ ;  /* 0x0000008823237810 */ /* 0x000fe40007f3e0ff */
[----:B------:R-:W-:-:S03]  /*51e0*/  F2FP.F16.E5M2.UNPACK_B R7, R7 ;  /* 0x00000007ff07723e */ /* 0x000fc600020004ff */
[----:B------:R-:W-:Y:S01]  /*51f0*/  IMAD.X R24, RZ, RZ, R25, P1 ;  /* 0x000000ffff187224 */ /* 0x000fe200008e0619 */
[----:B------:R-:W-:Y:S01]  /*5200*/  ISETP.GE.AND P1, PT, R34, 0x89, PT ;  /* 0x000000892200780c */ /* 0x000fe20003f26270 */
[----:B------:R-:W-:Y:S02]  /*5210*/  HADD2.F32 R14, -RZ, R7.H0_H0 ;  /* 0x20000007ff0e7230 */ /* 0x000fe40000004100 */
[----:B------:R-:W-:Y:S01]  /*5220*/  IMAD R24, R24, UR6, RZ ;  /* 0x0000000618187c24 */ /* 0x000fe2000f8e02ff */
[----:B------:R-:W-:Y:S01]  /*5230*/  ISETP.LT.OR P5, PT, R33, 0x1, !P1 ;  /* 0x000000012100780c */ /* 0x000fe20004fa1670 */
[----:B------:R-:W-:-:S04]  /*5240*/  IMAD.WIDE.U32 R26, R35, UR6, R26 ;  /* 0x00000006231a7c25 */ /* 0x000fc8000f8e001a */
[----:B------:R-:W-:Y:S01]  /*5250*/  FMUL R7, R14, R9 ;  /* 0x000000090e077220 */ /* 0x000fe20000400000 */
[----:B------:R-:W-:-:S03]  /*5260*/  IMAD R35, R35, UR7, R24 ;  /* 0x0000000723237c24 */ /* 0x000fc6000f8e0218 */
[----:B------:R-:W-:Y:S01]  /*5270*/  FFMA R7, R110, R8, R7 ;  /* 0x000000086e077223 */ /* 0x000fe20000000007 */
[----:B------:R-:W-:-:S04]  /*5280*/  IADD3 R14, P4, R26, UR10, RZ ;  /* 0x0000000a1a0e7c10 */ /* 0x000fc8000ff9e0ff */
[----:B------:R-:W-:Y:S02]  /*5290*/  F2FP.SATFINITE.E5M2.F32.PACK_AB_MERGE_C R25, RZ, R7, RZ ;  /* 0x00000007ff19723e */ /* 0x000fe400048060ff */
[----:B0-----:R-:W-:Y:S02]  /*52a0*/  IADD3.X R15, R27, UR11, R35, P4, !PT ;  /* 0x0000000b1b0f7c10 */ /* 0x001fe4000a7fe423 */
[----:B------:R-:W-:Y:S01]  /*52b0*/  PRMT R7, RZ, 0x7610, R7 ;  /* 0x00007610ff077816 */ /* 0x000fe20000000007 */
[----:B------:R0:W-:Y:S01]  /*52c0*/  @!P2 STG.E.U8 desc[UR16][R12.64+0x1], R25 ;  /* 0x000001190c00a986 */ /* 0x0001e2000c101110 */
[----:B------:R-:W-:Y:S05]  /*52d0*/  @P5 BRA `(.L_x_109) ;  /* 0x0000000000045947 */ /* 0x000fea0003800000 */
[----:B------:R3:W5:Y:S02]  /*52e0*/  LDG.E.U8 R7, desc[UR16][R14.64] ;  /* 0x000000100e077981 */ /* 0x000764000c1e1100 */
.L_x_109:
[----:B------:R-:W-:Y:S05]  /*52f0*/  BSYNC B1 ;  /* 0x0000000000017941 */ /* 0x000fea0003800000 */
.L_x_108:
        /* <DEDUP_REMOVED lines=8> */
[----:B0-----:R-:W-:-:S05]  /*5380*/  F2FP.SATFINITE.E5M2.F32.PACK_AB_MERGE_C R25, RZ, R24, RZ ;  /* 0x00000018ff19723e */ /* 0x001fca00048060ff */
[----:B------:R0:W-:Y:S01]  /*5390*/  @!P5 STG.E.U8 desc[UR16][R10.64], R25 ;  /* 0x000000190a00d986 */ /* 0x0001e2000c101110 */
[----:B------:R-:W-:Y:S05]  /*53a0*/  @P2 BRA `(.L_x_111) ;  /* 0x0000000000042947 */ /* 0x000fea0003800000 */
[----:B------:R4:W5:Y:S02]  /*53b0*/  LDG.E.U8 R7, desc[UR16][R14.64+0x1] ;  /* 0x000001100e077981 */ /* 0x000964000c1e1100 */
.L_x_111:
[----:B------:R-:W-:Y:S05]  /*53c0*/  BSYNC B1 ;  /* 0x0000000000017941 */ /* 0x000fea0003800000 */
.L_x_110:
[----:B-----5:R-:W-:Y:S01]  /*53d0*/  LOP3.LUT R7, R7, 0xff, RZ, 0xc0, !PT ;  /* 0x000000ff07077812 */ /* 0x020fe200078ec0ff */
[----:B------:R-:W-:Y:S01]  /*53e0*/  BSSY B1, `(.L_x_112) ;  /* 0x000000b000017945 */ /* 0x000fe20003800000 */
[----:B------:R-:W-:Y:S02]  /*53f0*/  ISETP.LT.OR P4, PT, R33, 0x9, !P0 ;  /* 0x000000092100780c */ /* 0x000fe40004781670 */
[----:B------:R-:W-:-:S05]  /*5400*/  F2FP.F16.E5M2.UNPACK_B R7, R7 ;  /* 0x00000007ff07723e */ /* 0x000fca00020004ff */
[----:B------:R-:W-:-:S05]  /*5410*/  HADD2.F32 R24, -RZ, R7.H0_H0 ;  /* 0x20000007ff187230 */ /* 0x000fca0000004100 */
[----:B------:R-:W-:-:S04]  /*5420*/  FMUL R7, R24, R9 ;  /* 0x0000000918077220 */ /* 0x000fc80000400000 */
[----:B------:R-:W-:-:S05]  /*5430*/  FFMA R7, R108, R8, R7 ;  /* 0x000000086c077223 */ /* 0x000fca0000000007 */
[----:B0-----:R-:W-:Y:S02]  /*5440*/  F2FP.SATFINITE.E5M2.F32.PACK_AB_MERGE_C R25, RZ, R7, RZ ;  /* 0x00000007ff19723e */ /* 0x001fe400048060ff */
[----:B------:R-:W-:-:S03]  /*5450*/  PRMT R7, RZ, 0x7610, R7 ;  /* 0x00007610ff077816 */ /* 0x000fc60000000007 */
[----:B------:R0:W-:Y:S01]  /*5460*/  @!P2 STG.E.U8 desc[UR16][R10.64+0x1], R25 ;  /* 0x000001190a00a986 */ /* 0x0001e2000c101110 */
[----:B------:R-:W-:Y:S05]  /*5470*/  @P4 BRA `(.L_x_113) ;  /* 0x0000000000044947 */ /* 0x000fea0003800000 */
[----:B------:R0:W5:Y:S02]  /*5480*/  LDG.E.U8 R7, desc[UR16][R16.64+0x8] ;  /* 0x0000081010077981 */ /* 0x000164000c1e1100 */
.L_x_113:
[----:B------:R-:W-:Y:S05]  /*5490*/  BSYNC B1 ;  /* 0x0000000000017941 */ /* 0x000fea0003800000 */
.L_x_112:
        /* <DEDUP_REMOVED lines=12> */
.L_x_115:
[----:B------:R-:W-:Y:S05]  /*5560*/  BSYNC B1 ;  /* 0x0000000000017941 */ /* 0x000fea0003800000 */
.L_x_114:
        /* <DEDUP_REMOVED lines=12> */
.L_x_117:
[----:B------:R-:W-:Y:S05]  /*5630*/  BSYNC B1 ;  /* 0x0000000000017941 */ /* 0x000fea0003800000 */
.L_x_116:
        /* <DEDUP_REMOVED lines=12> */
.L_x_119:
[----:B------:R-:W-:Y:S05]  /*5700*/  BSYNC B1 ;  /* 0x0000000000017941 */ /* 0x000fea0003800000 */
.L_x_118:
        /* <DEDUP_REMOVED lines=12> */
.L_x_121:
[----:B------:R-:W-:Y:S05]  /*57d0*/  BSYNC B1 ;  /* 0x0000000000017941 */ /* 0x000fea0003800000 */
.L_x_120:
        /* <DEDUP_REMOVED lines=12> */
.L_x_123:
[----:B------:R-:W-:Y:S05]  /*58a0*/  BSYNC B1 ;  /* 0x0000000000017941 */ /* 0x000fea0003800000 */
.L_x_122:
        /* <DEDUP_REMOVED lines=12> */
.L_x_125:
[----:B------:R-:W-:Y:S05]  /*5970*/  BSYNC B1 ;  /* 0x0000000000017941 */ /* 0x000fea0003800000 */
.L_x_124:
        /* <DEDUP_REMOVED lines=12> */
.L_x_127:
[----:B------:R-:W-:Y:S05]  /*5a40*/  BSYNC B1 ;  /* 0x0000000000017941 */ /* 0x000fea0003800000 */
.L_x_126:
        /* <DEDUP_REMOVED lines=12> */
.L_x_129:
[----:B------:R-:W-:Y:S05]  /*5b10*/  BSYNC B1 ;  /* 0x0000000000017941 */ /* 0x000fea0003800000 */
.L_x_128:
        /* <DEDUP_REMOVED lines=12> */
.L_x_131:
[----:B------:R-:W-:Y:S05]  /*5be0*/  BSYNC B1 ;  /* 0x0000000000017941 */ /* 0x000fea0003800000 */
.L_x_130:
        /* <DEDUP_REMOVED lines=12> */
.L_x_133:
[----:B------:R-:W-:Y:S05]  /*5cb0*/  BSYNC B1 ;  /* 0x0000000000017941 */ /* 0x000fea0003800000 */
.L_x_132:
        /* <DEDUP_REMOVED lines=12> */
.L_x_135:
[----:B------:R-:W-:Y:S05]  /*5d80*/  BSYNC B1 ;  /* 0x0000000000017941 */ /* 0x000fea0003800000 */
.L_x_134:
        /* <DEDUP_REMOVED lines=12> */
.L_x_137:
[----:B------:R-:W-:Y:S05]  /*5e50*/  BSYNC B1 ;  /* 0x0000000000017941 */ /* 0x000fea0003800000 */
.L_x_136:
        /* <DEDUP_REMOVED lines=12> */
.L_x_139:
[----:B------:R-:W-:Y:S05]  /*5f20*/  BSYNC B1 ;  /* 0x0000000000017941 */ /* 0x000fea0003800000 */
.L_x_138:
        /* <DEDUP_REMOVED lines=12> */
.L_x_141:
[----:B------:R-:W-:Y:S05]  /*5ff0*/  BSYNC B1 ;  /* 0x0000000000017941 */ /* 0x000fea0003800000 */
.L_x_140:
        /* <DEDUP_REMOVED lines=12> */
.L_x_143:
[----:B------:R-:W-:Y:S05]  /*60c0*/  BSYNC B1 ;  /* 0x0000000000017941 */ /* 0x000fea0003800000 */
.L_x_142:
        /* <DEDUP_REMOVED lines=12> */
.L_x_145:
[----:B------:R-:W-:Y:S05]  /*6190*/  BSYNC B1 ;  /* 0x0000000000017941 */ /* 0x000fea0003800000 */
.L_x_144:
        /* <DEDUP_REMOVED lines=12> */
.L_x_147:
[----:B------:R-:W-:Y:S05]  /*6260*/  BSYNC B1 ;  /* 0x0000000000017941 */ /* 0x000fea0003800000 */
.L_x_146:
        /* <DEDUP_REMOVED lines=12> */
.L_x_149:
[----:B------:R-:W-:Y:S05]  /*6330*/  BSYNC B1 ;  /* 0x0000000000017941 */ /* 0x000fea0003800000 */
.L_x_148:
        /* <DEDUP_REMOVED lines=12> */
.L_x_151:
[----:B------:R-:W-:Y:S05]  /*6400*/  BSYNC B1 ;  /* 0x0000000000017941 */ /* 0x000fea0003800000 */
.L_x_150:
        /* <DEDUP_REMOVED lines=12> */
.L_x_153:
[----:B------:R-:W-:Y:S05]  /*64d0*/  BSYNC B1 ;  /* 0x0000000000017941 */ /* 0x000fea0003800000 */
.L_x_152:
        /* <DEDUP_REMOVED lines=12> */
.L_x_155:
[----:B------:R-:W-:Y:S05]  /*65a0*/  BSYNC B1 ;  /* 0x0000000000017941 */ /* 0x000fea0003800000 */
.L_x_154:
        /* <DEDUP_REMOVED lines=12> */
.L_x_157:
[----:B------:R-:W-:Y:S05]  /*6670*/  BSYNC B1 ;  /* 0x0000000000017941 */ /* 0x000fea0003800000 */
.L_x_156:
        /* <DEDUP_REMOVED lines=12> */
.L_x_159:
[----:B------:R-:W-:Y:S05]  /*6740*/  BSYNC B1 ;  /* 0x0000000000017941 */ /* 0x000fea0003800000 */
.L_x_158:
        /* <DEDUP_REMOVED lines=12> */
.L_x_161:
[----:B------:R-:W-:Y:S05]  /*6810*/  BSYNC B1 ;  /* 0x0000000000017941 */ /* 0x000fea0003800000 */
.L_x_160:
        /* <DEDUP_REMOVED lines=12> */
.L_x_163:
[----:B------:R-:W-:Y:S05]  /*68e0*/  BSYNC B1 ;  /* 0x0000000000017941 */ /* 0x000fea0003800000 */
.L_x_162:
[----:B-----5:R-:W-:Y:S01]  /*68f0*/  LOP3.LUT R7, R7, 0xff, RZ, 0xc0, !PT ;  /* 0x000000ff07077812 */ /* 0x020fe200078ec0ff */
[----:B------:R-:W-:Y:S01]  /*6900*/  BSSY B1, `(.L_x_164) ;  /* 0x000000b000017945 */ /* 0x000fe20003800000 */
[----:B------:R-:W-:Y:S02]  /*6910*/  ISETP.LT.OR P2, PT, R33, 0x39, !P1 ;  /* 0x000000392100780c */ /* 0x000fe40004f41670 */
[----:B------:R-:W-:-:S05]  /*6920*/  F2FP.F16.E5M2.UNPACK_B R7, R7 ;  /* 0x00000007ff07723e */ /* 0x000fca00020004ff */
[----:B012---:R-:W-:-:S05]  /*6930*/  HADD2.F32 R16, -RZ, R7.H0_H0 ;  /* 0x20000007ff107230 */ /* 0x007fca0000004100 */
[----:B------:R-:W-:-:S04]  /*6940*/  FMUL R7, R16, R9 ;  /* 0x0000000910077220 */ /* 0x000fc80000400000 */
[----:B------:R-:W-:-:S05]  /*6950*/  FFMA R7, R18, R8, R7 ;  /* 0x0000000812077223 */ /* 0x000fca0000000007 */
[----:B------:R-:W-:Y:S02]  /*6960*/  F2FP.SATFINITE.E5M2.F32.PACK_AB_MERGE_C R17, RZ, R7, RZ ;  /* 0x00000007ff11723e */ /* 0x000fe400048060ff */
[----:B------:R-:W-:-:S03]  /*6970*/  PRMT R7, RZ, 0x7610, R7 ;  /* 0x00007610ff077816 */ /* 0x000fc60000000007 */
[----:B------:R0:W-:Y:S01]  /*6980*/  @!P0 STG.E.U8 desc[UR16][R12.64+0x39], R17 ;  /* 0x000039110c008986 */ /* 0x0001e2000c101110 */
[----:B------:R-:W-:Y:S05]  /*6990*/  @P2 BRA `(.L_x_165) ;  /* 0x0000000000042947 */ /* 0x000fea0003800000 */
[----:B------:R1:W5:Y:S02]  /*69a0*/  LDG.E.U8 R7, desc[UR16][R14.64+0x38] ;  /* 0x000038100e077981 */ /* 0x000364000c1e1100 */
.L_x_165:
[----:B------:R-:W-:Y:S05]  /*69b0*/  BSYNC B1 ;  /* 0x0000000000017941 */ /* 0x000fea0003800000 */
.L_x_164:
        /* <DEDUP_REMOVED lines=12> */
.L_x_167:
[----:B------:R-:W-:Y:S05]  /*6a80*/  BSYNC B1 ;  /* 0x0000000000017941 */ /* 0x000fea0003800000 */
.L_x_166:
[----:B------:R-:W-:Y:S05]  /*6a90*/  @P1 BRA `(.L_x_168) ;  /* 0x0000001000301947 */ /* 0x000fea0003800000 */
[----:B-----5:R-:W-:-:S04]  /*6aa0*/  LOP3.LUT R7, R7, 0xff, RZ, 0xc0, !PT ;  /* 0x000000ff07077812 */ /* 0x020fc800078ec0ff */
[----:B------:R-:W-:-:S05]  /*6ab0*/  F2FP.F16.E5M2.UNPACK_B R7, R7 ;  /* 0x00000007ff07723e */ /* 0x000fca00020004ff */
[----:B------:R-:W-:-:S05]  /*6ac0*/  HADD2.F32 R12, -RZ, R7.H0_H0 ;  /* 0x20000007ff0c7230 */ /* 0x000fca0000004100 */
[----:B------:R-:W-:-:S04]  /*6ad0*/  FMUL R7, R12, R9 ;  /* 0x000000090c077220 */ /* 0x000fc80000400000 */
[----:B------:R-:W-:-:S05]  /*6ae0*/  FFMA R7, R20, R8, R7 ;  /* 0x0000000814077223 */ /* 0x000fca0000000007 */
[----:B------:R-:W-:-:S05]  /*6af0*/  F2FP.SATFINITE.E5M2.F32.PACK_AB_MERGE_C R7, RZ, R7, RZ ;  /* 0x00000007ff07723e */ /* 0x000fca00048060ff */
[----:B------:R0:W-:Y:S01]  /*6b00*/  STG.E.U8 desc[UR16][R10.64+0x39], R7 ;  /* 0x000039070a007986 */ /* 0x0001e2000c101110 */
[----:B------:R-:W-:Y:S05]  /*6b10*/  BRA `(.L_x_168) ;  /* 0x0000001000107947 */ /* 0x000fea0003800000 */
.L_x_39:
[C---:B------:R-:W-:Y:S01]  /*6b20*/  ISETP.GE.AND P0, PT, R34.reuse, 0x1, PT ;  /* 0x000000012200780c */ /* 0x040fe20003f06270 */
[-C--:B--2---:R-:W-:Y:S01]  /*6b30*/  FMUL R147, R147, R8.reuse ;  /* 0x0000000893937220 */ /* 0x084fe20000400000 */
[----:B------:R-:W-:Y:S01]  /*6b40*/  ISETP.GE.AND P2, PT, R34, 0x9, PT ;  /* 0x000000092200780c */ /* 0x000fe20003f46270 */
[-C--:B------:R-:W-:Y:S01]  /*6b50*/  FMUL R142, R142, R8.reuse ;  /* 0x000000088e8e7220 */ /* 0x080fe20000400000 */
[----:B------:R-:W-:Y:S01]  /*6b60*/  ISETP.LT.OR P1, PT, R33, 0x1, !P0 ;  /* 0x000000012100780c */ /* 0x000fe20004721670 */
[-C--:B------:R-:W-:Y:S01]  /*6b70*/  FMUL R145, R145, R8.reuse ;  /* 0x0000000891917220 */ /* 0x080fe20000400000 */
[----:B------:R-:W-:Y:S01]  /*6b80*/  F2FP.SATFINITE.E5M2.F32.PACK_AB_MERGE_C R147, RZ, R147, RZ ;  /* 0x00000093ff93723e */ /* 0x000fe200048060ff */
[-C--:B------:R-:W-:Y:S01]  /*6b90*/  FMUL R140, R140, R8.reuse ;  /* 0x000000088c8c7220 */ /* 0x080fe20000400000 */
[----:B------:R-:W-:Y:S01]  /*6ba0*/  ISETP.LT.OR P4, PT, R33, 0x2, !P0 ;  /* 0x000000022100780c */ /* 0x000fe20004781670 */
[-C--:B------:R-:W-:Y:S01]  /*6bb0*/  FMUL R143, R143, R8.reuse ;  /* 0x000000088f8f7220 */ /* 0x080fe20000400000 */
[C---:B------:R-:W-:Y:S01]  /*6bc0*/  ISETP.LT.OR P5, PT, R33.reuse, 0x1, !P2 ;  /* 0x000000012100780c */ /* 0x040fe200057a1670 */
[-C--:B------:R-:W-:Y:S01]  /*6bd0*/  FMUL R138, R138, R8.reuse ;  /* 0x000000088a8a7220 */ /* 0x080fe20000400000 */
[----:B------:R-:W-:Y:S01]  /*6be0*/  ISETP.LT.OR P6, PT, R33, 0x2, !P2 ;  /* 0x000000022100780c */ /* 0x000fe200057c1670 */
[----:B------:R-:W-:Y:S01]  /*6bf0*/  FMUL R141, R141, R8 ;  /* 0x000000088d8d7220 */ /* 0x000fe20000400000 */
[----:B------:R-:W-:Y:S01]  /*6c00*/  F2FP.SATFINITE.E5M2.F32.PACK_AB_MERGE_C R7, RZ, R142, RZ ;  /* 0x0000008eff07723e */ /* 0x000fe200048060ff */
[-C--:B------:R-:W-:Y:S01]  /*6c10*/  FMUL R136, R136, R8.reuse ;  /* 0x0000000888887220 */ /* 0x080fe20000400000 */
[----:B------:R-:W-:Y:S01]  /*6c20*/  F2FP.SATFINITE.E5M2.F32.PACK_AB_MERGE_C R145, RZ, R145, RZ ;  /* 0x00000091ff91723e */ /* 0x000fe200048060ff */
[----:B------:R-:W-:Y:S01]  /*6c30*/  @!P1 STG.E.U8 desc[UR16][R16.64], R147 ;  /* 0x0000009310009986 */ /* 0x000fe2000c101110 */
[----:B------:R-:W-:Y:S01]  /*6c40*/  ISETP.LT.OR P1, PT, R33, 0x9, !P0 ;  /* 0x000000092100780c */ /* 0x000fe20004721670 */
[----:B------:R-:W-:Y:S01]  /*6c50*/  FMUL R139, R139, R8 ;  /* 0x000000088b8b7220 */ /* 0x000fe20000400000 */
[----:B------:R-:W-:Y:S01]  /*6c60*/  F2FP.SATFINITE.E5M2.F32.PACK_AB_MERGE_C R25, RZ, R140, RZ ;  /* 0x0000008cff19723e */ /* 0x000fe200048060ff */
[----:B------:R0:W-:Y:S01]  /*6c70*/  @!P4 STG.E.U8 desc[UR16][R16.64+0x1], R7 ;  /* 0x000001071000c986 */ /* 0x0001e2000c101110 */
[----:B------:R-:W-:Y:S01]  /*6c80*/  F2FP.SATFINITE.E5M2.F32.PACK_AB_MERGE_C R143, RZ, R143, RZ ;  /* 0x0000008fff8f723e */ /* 0x000fe200048060ff */
[-C--:B------:R-:W-:Y:S01]  /*6c90*/  FMUL R134, R134, R8.reuse ;  /* 0x0000000886867220 */ /* 0x080fe20000400000 */
[C---:B------:R-:W-:Y:S01]  /*6ca0*/  ISETP.LT.OR P4, PT, R33.reuse, 0xa, !P0 ;  /* 0x0000000a2100780c */ /* 0x040fe20004781670 */
[----:B------:R-:W-:Y:S01]  /*6cb0*/  @!P5 STG.E.U8 desc[UR16][R14.64], R145 ;  /* 0x000000910e00d986 */ /* 0x000fe2000c101110 */
[----:B------:R-:W-:Y:S01]  /*6cc0*/  ISETP.LT.OR P5, PT, R33, 0x9, !P2 ;  /* 0x000000092100780c */ /* 0x000fe200057a1670 */
[-C--:B------:R-:W-:Y:S01]  /*6cd0*/  FMUL R137, R137, R8.reuse ;  /* 0x0000000889897220 */ /* 0x080fe20000400000 */
[----:B------:R-:W-:Y:S01]  /*6ce0*/  F2FP.SATFINITE.E5M2.F32.PACK_AB_MERGE_C R141, RZ, R141, RZ ;  /* 0x0000008dff8d723e */ /* 0x000fe200048060ff */
[----:B------:R1:W-:Y:S01]  /*6cf0*/  @!P6 STG.E.U8 desc[UR16][R14.64+0x1], R25 ;  /* 0x000001190e00e986 */ /* 0x0003e2000c101110 */
[C---:B------:R-:W-:Y:S01]  /*6d00*/  ISETP.LT.OR P6, PT, R33.reuse, 0xa, !P2 ;  /* 0x0000000a2100780c */ /* 0x040fe200057c1670 */
[-C--:B------:R-:W-:Y:S01]  /*6d10*/  FMUL R132, R132, R8.reuse ;  /* 0x0000000884847220 */ /* 0x080fe20000400000 */
[----:B------:R-:W-:Y:S01]  /*6d20*/  F2FP.SATFINITE.E5M2.F32.PACK_AB_MERGE_C R139, RZ, R139, RZ ;  /* 0x0000008bff8b723e */ /* 0x000fe200048060ff */
[----:B------:R-:W-:Y:S01]  /*6d30*/  @!P1 STG.E.U8 desc[UR16][R16.64+0x8], R143 ;  /* 0x0000088f10009986 */ /* 0x000fe2000c101110 */
[----:B------:R-:W-:Y:S01]  /*6d40*/  ISETP.LT.OR P1, PT, R33, 0x11, !P0 ;  /* 0x000000112100780c */ /* 0x000fe20004721670 */
[----:B------:R-:W-:Y:S01]  /*6d50*/  FMUL R135, R135, R8 ;  /* 0x0000000887877220 */ /* 0x000fe20000400000 */
[----:B0-----:R-:W-:Y:S01]  /*6d60*/  F2FP.SATFINITE.E5M2.F32.PACK_AB_MERGE_C R7, RZ, R138, RZ ;  /* 0x0000008aff07723e */ /* 0x001fe200048060ff */
[-C--:B------:R-:W-:Y:S01]  /*6d70*/  FMUL R130, R130, R8.reuse ;  /* 0x0000000882827220 */ /* 0x080fe20000400000 */
[----:B------:R-:W-:Y:S01]  /*6d80*/  F2FP.SATFINITE.E5M2.F32.PACK_AB_MERGE_C R137, RZ, R137, RZ ;  /* 0x00000089ff89723e */ /* 0x000fe200048060ff */
[----:B------:R-:W-:Y:S01]  /*6d90*/  FMUL R133, R133, R8 ;  /* 0x0000000885857220 */ /* 0x000fe20000400000 */
[----:B------:R-:W-:Y:S01]  /*6da0*/  F2FP.SATFINITE.E5M2.F32.PACK_AB_MERGE_C R135, RZ, R135, RZ ;  /* 0x00000087ff87723e */ /* 0x000fe200048060ff */
[----:B------:R0:W-:Y:S01]  /*6db0*/  @!P4 STG.E.U8 desc[UR16][R16.64+0x9], R7 ;  /* 0x000009071000c986 */ /* 0x0001e2000c101110 */
[----:B-1----:R-:W-:Y:S01]  /*6dc0*/  F2FP.SATFINITE.E5M2.F32.PACK_AB_MERGE_C R25, RZ, R136, RZ ;  /* 0x00000088ff19723e */ /* 0x002fe200048060ff */
        /* <DEDUP_REMOVED lines=15> */
[-C--:B------:R-:W-:Y:S01]  /*6ec0*/  FMUL R127, R127, R8.reuse ;  /* 0x000000087f7f7220 */ /* 0x080fe20000400000 */
[----:B------:R-:W-:Y:S01]  /*6ed0*/  FMUL R122, R122, R8 ;  /* 0x000000087a7a7220 */ /* 0x000fe20000400000 */
[----:B------:R-:W-:Y:S01]  /*6ee0*/  F2FP.SATFINITE.E5M2.F32.PACK_AB_MERGE_C R129, RZ, R129, RZ ;  /* 0x00000081ff81723e */ /* 0x000fe200048060ff */
[----:B------:R0:W-:Y:S01]  /*6ef0*/  @!P4 STG.E.U8 desc[UR16][R16.64+0x11], R7 ;  /* 0x000011071000c986 */ /* 0x0001e2000c101110 */
[----:B-1----:R-:W-:Y:S01]  /*6f00*/  F2FP.SATFINITE.E5M2.F32.PACK_AB_MERGE_C R25, RZ, R132, RZ ;  /* 0x00000084ff19723e */ /* 0x002fe200048060ff */
[-C--:B------:R-:W-:Y:S01]  /*6f10*/  FMUL R125, R125, R8.reuse ;  /* 0x000000087d7d7220 */ /* 0x080fe20000400000 */
[C---:B------:R-:W-:Y:S01]  /*6f20*/  ISETP.LT.OR P4, PT, R33.reuse, 0x1a, !P0 ;  /* 0x0000001a2100780c */ /* 0x040fe20004781670 */
[----:B------:R-:W-:Y:S01]  /*6f30*/  @!P5 STG.E.U8 desc[UR16][R14.64+0x10], R137 ;  /* 0x000010890e00d986 */ /* 0x000fe2000c101110 */
[C---:B------:R-:W-:Y:S01]  /*6f40*/  ISETP.LT.OR P5, PT, R33.reuse, 0x19, !P2 ;  /* 0x000000192100780c */ /* 0x040fe200057a1670 */
[-C--:B------:R-:W-:Y:S01]  /*6f50*/  FMUL R120, R120, R8.reuse ;  /* 0x0000000878787220 */ /* 0x080fe20000400000 */
[----:B------:R-:W-:Y:S01]  /*6f60*/  F2FP.SATFINITE.E5M2.F32.PACK_AB_MERGE_C R127, RZ, R127, RZ ;  /* 0x0000007fff7f723e */ /* 0x000fe200048060ff */
[----:B------:R1:W-:Y:S01]  /*6f70*/  @!P6 STG.E.U8 desc[UR16][R14.64+0x11], R25 ;  /* 0x000011190e00e986 */ /* 0x0003e2000c101110 */
[----:B------:R-:W-:Y:S01]  /*6f80*/  ISETP.LT.OR P6, PT, R33, 0x1a, !P2 ;  /* 0x0000001a2100780c */ /* 0x000fe200057c1670 */
        /* <DEDUP_REMOVED lines=8> */
[-C--:B------:R-:W-:Y:S01]  /*7010*/  FMUL R116, R116, R8.reuse ;  /* 0x0000000874747220 */ /* 0x080fe20000400000 */
[----:B------:R-:W-:Y:S01]  /*7020*/  FMUL R114, R114, R8 ;  /* 0x0000000872727220 */ /* 0x000fe20000400000 */
[----:B-1----:R-:W-:Y:S01]  /*7030*/  F2FP.SATFINITE.E5M2.F32.PACK_AB_MERGE_C R25, RZ, R128, RZ ;  /* 0x00000080ff19723e */ /* 0x002fe200048060ff */
[----:B------:R0:W-:Y:S01]  /*7040*/  @!P4 STG.E.U8 desc[UR16][R16.64+0x19], R7 ;  /* 0x000019071000c986 */ /* 0x0001e2000c101110 */
[----:B------:R-:W-:Y:S01]  /*7050*/  ISETP.LT.OR P4, PT, R33, 0x22, !P0 ;  /* 0x000000222100780c */ /* 0x000fe20004781670 */
[-C--:B------:R-:W-:Y:S01]  /*7060*/  FMUL R119, R119, R8.reuse ;  /* 0x0000000877777220 */ /* 0x080fe20000400000 */
[----:B------:R-:W-:Y:S01]  /*7070*/  F2FP.SATFINITE.E5M2.F32.PACK_AB_MERGE_C R121, RZ, R121, RZ ;  /* 0x00000079ff79723e */ /* 0x000fe200048060ff */
[----:B------:R-:W-:Y:S01]  /*7080*/  @!P5 STG.E.U8 desc[UR16][R14.64+0x18], R133 ;  /* 0x000018850e00d986 */ /* 0x000fe2000c101110 */
[----:B------:R-:W-:Y:S01]  /*7090*/  ISETP.LT.OR P5, PT, R33, 0x21, !P2 ;  /* 0x000000212100780c */ /* 0x000fe200057a1670 */
[----:B------:R-:W-:Y:S01]  /*70a0*/  FMUL R117, R117, R8 ;  /* 0x0000000875757220 */ /* 0x000fe20000400000 */
[----:B------:R-:W-:Y:S01]  /*70b0*/  F2FP.SATFINITE.E5M2.F32.PACK_AB_MERGE_C R27, RZ, R114, RZ ;  /* 0x00000072ff1b723e */ /* 0x000fe200048060ff */
[----:B------:R1:W-:Y:S01]  /*70c0*/  @!P6 STG.E.U8 desc[UR16][R14.64+0x19], R25 ;  /* 0x000019190e00e986 */ /* 0x0003e2000c101110 */
[----:B------:R-:W-:Y:S01]  /*70d0*/  ISETP.LT.OR P6, PT, R33, 0x22, !P2 ;  /* 0x000000222100780c */ /* 0x000fe200057c1670 */
[-C--:B------:R-:W-:Y:S01]  /*70e0*/  FMUL R112, R112, R8.reuse ;  /* 0x0000000870707220 */ /* 0x080fe20000400000 */
[-C--:B------:R-:W-:Y:S01]  /*70f0*/  FMUL R115, R115, R8.reuse ;  /* 0x0000000873737220 */ /* 0x080fe20000400000 */
        /* <DEDUP_REMOVED lines=39> */
[-C--:B------:R-:W-:Y:S01]  /*7370*/  FMUL R103, R103, R8.reuse ;  /* 0x0000000867677220 */ /* 0x080fe20000400000 */
[----:B------:R-:W-:Y:S01]  /*7380*/  @!P1 STG.E.U8 desc[UR16][R16.64+0x30], R123 ;  /* 0x0000307b10009986 */ /* 0x000fe2000c101110 */
[----:B------:R-:W-:Y:S01]  /*7390*/  ISETP.LT.OR P1, PT, R33, 0x39, !P0 ;  /* 0x000000392100780c */ /* 0x000fe20004721670 */
[-C--:B------:R-:W-:Y:S01]  /*73a0*/  FMUL R101, R101, R8.reuse ;  /* 0x0000000865657220 */ /* 0x080fe20000400000 */
[----:B------:R-:W-:Y:S01]  /*73b0*/  ISETP.LT.OR P0, PT, R33, 0x3a, !P0 ;  /* 0x0000003a2100780c */ /* 0x000fe20004701670 */
[----:B------:R-:W-:Y:S01]  /*73c0*/  FMUL R96, R96, R8 ;  /* 0x0000000860607220 */ /* 0x000fe20000400000 */
[----:B0-----:R-:W-:Y:S01]  /*73d0*/  F2FP.SATFINITE.E5M2.F32.PACK_AB_MERGE_C R7, RZ, R118, RZ ;  /* 0x00000076ff07723e */ /* 0x001fe200048060ff */
[-C--:B------:R-:W-:Y:S01]  /*73e0*/  FMUL R94, R94, R8.reuse ;  /* 0x000000085e5e7220 */ /* 0x080fe20000400000 */
[----:B------:R-:W-:Y:S01]  /*73f0*/  F2FP.SATFINITE.E5M2.F32.PACK_AB_MERGE_C R105, RZ, R105, RZ ;  /* 0x00000069ff69723e */ /* 0x000fe200048060ff */
[----:B------:R-:W-:Y:S01]  /*7400*/  FMUL R97, R97, R8 ;  /* 0x0000000861617220 */ /* 0x000fe20000400000 */
[----:B-1----:R-:W-:Y:S01]  /*7410*/  F2FP.SATFINITE.E5M2.F32.PACK_AB_MERGE_C R25, RZ, R116, RZ ;  /* 0x00000074ff19723e */ /* 0x002fe200048060ff */
[----:B------:R0:W-:Y:S01]  /*7420*/  @!P4 STG.E.U8 desc[UR16][R16.64+0x31], R7 ;  /* 0x000031071000c986 */ /* 0x0001e2000c101110 */
[----:B------:R-:W-:Y:S01]  /*7430*/  ISETP.LT.OR P4, PT, R33, 0x39, !P2 ;  /* 0x000000392100780c */ /* 0x000fe20005781670 */
[-C--:B------:R-:W-:Y:S01]  /*7440*/  FMUL R99, R99, R8.reuse ;  /* 0x0000000863637220 */ /* 0x080fe20000400000 */
[----:B------:R-:W-:Y:S01]  /*7450*/  ISETP.LT.OR P2, PT, R33, 0x3a, !P2 ;  /* 0x0000003a2100780c */ /* 0x000fe20005741670 */
[----:B------:R-:W-:Y:S01]  /*7460*/  @!P5 STG.E.U8 desc[UR16][R14.64+0x30], R121 ;  /* 0x000030790e00d986 */ /* 0x000fe2000c101110 */
[----:B------:R-:W-:Y:S01]  /*7470*/  F2FP.SATFINITE.E5M2.F32.PACK_AB_MERGE_C R103, RZ, R103, RZ ;  /* 0x00000067ff67723e */ /* 0x000fe200048060ff */
[-C--:B------:R-:W-:Y:S01]  /*7480*/  FMUL R92, R92, R8.reuse ;  /* 0x000000085c5c7220 */ /* 0x080fe20000400000 */
[----:B------:R-:W-:Y:S01]  /*7490*/  F2FP.SATFINITE.E5M2.F32.PACK_AB_MERGE_C R101, RZ, R101, RZ ;  /* 0x00000065ff65723e */ /* 0x000fe200048060ff */
[----:B------:R-:W-:Y:S01]  /*74a0*/  @!P6 STG.E.U8 desc[UR16][R14.64+0x31], R25 ;  /* 0x000031190e00e986 */ /* 0x000fe2000c101110 */
[----:B------:R-:W-:Y:S01]  /*74b0*/  F2FP.SATFINITE.E5M2.F32.PACK_AB_MERGE_C R97, RZ, R97, RZ ;  /* 0x00000061ff61723e */ /* 0x000fe200048060ff */
[-C--:B------:R-:W-:Y:S01]  /*74c0*/  FMUL R88, R88, R8.reuse ;  /* 0x0000000858587220 */ /* 0x080fe20000400000 */
[-C--:B------:R-:W-:Y:S01]  /*74d0*/  FMUL R95, R95, R8.reuse ;  /* 0x000000085f5f7220 */ /* 0x080fe20000400000 */
[----:B------:R-:W-:Y:S01]  /*74e0*/  @!P0 STG.E.U8 desc[UR16][R16.64+0x39], R27 ;  /* 0x0000391b10008986 */ /* 0x000fe2000c101110 */
[----:B------:R-:W-:Y:S01]  /*74f0*/  ISETP.GE.AND P0, PT, R34, 0x81, PT ;  /* 0x000000812200780c */ /* 0x000fe20003f06270 */
[----:B------:R-:W-:Y:S01]  /*7500*/  FMUL R93, R93, R8 ;  /* 0x000000085d5d7220 */ /* 0x000fe20000400000 */
[----:B0-----:R-:W-:Y:S01]  /*7510*/  F2FP.SATFINITE.E5M2.F32.PACK_AB_MERGE_C R7, RZ, R112, RZ ;  /* 0x00000070ff07723e */ /* 0x001fe200048060ff */
[----:B------:R0:W-:Y:S01]  /*7520*/  @!P1 STG.E.U8 desc[UR16][R16.64+0x38], R119 ;  /* 0x0000387710009986 */ /* 0x0001e2000c101110 */
[C---:B------:R-:W-:Y:S01]  /*7530*/  ISETP.LT.OR P6, PT, R33.reuse, 0x1, !P0 ;  /* 0x000000012100780c */ /* 0x040fe200047c1670 */
[-C--:B------:R-:W-:Y:S01]  /*7540*/  FMUL R90, R90, R8.reuse ;  /* 0x000000085a5a7220 */ /* 0x080fe20000400000 */
[----:B------:R-:W-:Y:S01]  /*7550*/  ISETP.LT.OR P5, PT, R33, 0x2, !P0 ;  /* 0x000000022100780c */ /* 0x000fe200047a1670 */
[----:B------:R-:W-:Y:S01]  /*7560*/  @!P4 STG.E.U8 desc[UR16][R14.64+0x38], R117 ;  /* 0x000038750e00c986 */ /* 0x000fe2000c101110 */
[----:B------:R-:W-:Y:S01]  /*7570*/  ISETP.GE.AND P1, PT, R34, 0x89, PT ;  /* 0x000000892200780c */ /* 0x000fe20003f26270 */
[-C--:B------:R-:W-:Y:S01]  /*7580*/  FMUL R23, R23, R8.reuse ;  /* 0x0000000817177220 */ /* 0x080fe20000400000 */
[----:B------:R-:W-:Y:S01]  /*7590*/  F2FP.SATFINITE.E5M2.F32.PACK_AB_MERGE_C R99, RZ, R99, RZ ;  /* 0x00000063ff63723e */ /* 0x000fe200048060ff */
[----:B------:R1:W-:Y:S01]  /*75a0*/  @!P2 STG.E.U8 desc[UR16][R14.64+0x39], R7 ;  /* 0x000039070e00a986 */ /* 0x0003e2000c101110 */
[----:B------:R-:W-:Y:S01]  /*75b0*/  ISETP.LT.OR P4, PT, R33, 0x1, !P1 ;  /* 0x000000012100780c */ /* 0x000fe20004f81670 */
[-C--:B------:R-:W-:Y:S01]  /*75c0*/  FMUL R91, R91, R8.reuse ;  /* 0x000000085b5b7220 */ /* 0x080fe20000400000 */
[----:B------:R-:W-:Y:S01]  /*75d0*/  ISETP.LT.OR P2, PT, R33, 0xa, !P0 ;  /* 0x0000000a2100780c */ /* 0x000fe20004741670 */
[----:B------:R-:W-:Y:S01]  /*75e0*/  FMUL R89, R89, R8 ;  /* 0x0000000859597220 */ /* 0x000fe20000400000 */
[----:B0-----:R-:W-:Y:S01]  /*75f0*/  F2FP.SATFINITE.E5M2.F32.PACK_AB_MERGE_C R17, RZ, R110, RZ ;  /* 0x0000006eff11723e */ /* 0x001fe200048060ff */
[----:B------:R-:W-:Y:S01]  /*7600*/  @!P6 STG.E.U8 desc[UR16][R12.64], R115 ;  /* 0x000000730c00e986 */ /* 0x000fe2000c101110 */
[C---:B------:R-:W-:Y:S01]  /*7610*/  ISETP.LT.OR P6, PT, R33.reuse, 0x2, !P1 ;  /* 0x000000022100780c */ /* 0x040fe20004fc1670 */
[-C--:B------:R-:W-:Y:S01]  /*7620*/  FMUL R22, R22, R8.reuse ;  /* 0x0000000816167220 */ /* 0x080fe20000400000 */
[----:B------:R-:W-:Y:S01]  /*7630*/  F2FP.SATFINITE.E5M2.F32.PACK_AB_MERGE_C R95, RZ, R95, RZ ;  /* 0x0000005fff5f723e */ /* 0x000fe200048060ff */
[----:B------:R-:W-:Y:S01]  /*7640*/  @!P5 STG.E.U8 desc[UR16][R12.64+0x1], R17 ;  /* 0x000001110c00d986 */ /* 0x000fe2000c101110 */
[----:B------:R-:W-:Y:S01]  /*7650*/  ISETP.LT.OR P5, PT, R33, 0x9, !P0 ;  /* 0x000000092100780c */ /* 0x000fe200047a1670 */
[----:B------:R-:W-:Y:S01]  /*7660*/  FMUL R19, R19, R8 ;  /* 0x0000000813137220 */ /* 0x000fe20000400000 */
[----:B-1----:R-:W-:Y:S01]  /*7670*/  F2FP.SATFINITE.E5M2.F32.PACK_AB_MERGE_C R7, RZ, R108, RZ ;  /* 0x0000006cff07723e */ /* 0x002fe200048060ff */
[----:B------:R-:W-:Y:S01]  /*7680*/  @!P4 STG.E.U8 desc[UR16][R10.64], R113 ;  /* 0x000000710a00c986 */ /* 0x000fe2000c101110 */
[----:B------:R-:W-:Y:S01]  /*7690*/  F2FP.SATFINITE.E5M2.F32.PACK_AB_MERGE_C R15, RZ, R106, RZ ;  /* 0x0000006aff0f723e */ /* 0x000fe200048060ff */
[-C--:B------:R-:W-:Y:S01]  /*76a0*/  FMUL R18, R18, R8.reuse ;  /* 0x0000000812127220 */ /* 0x080fe20000400000 */
[----:B------:R-:W-:Y:S01]  /*76b0*/  ISETP.LT.OR P4, PT, R33, 0x9, !P1 ;  /* 0x000000092100780c */ /* 0x000fe20004f81670 */
[-C--:B------:R-:W-:Y:S01]  /*76c0*/  FMUL R21, R21, R8.reuse ;  /* 0x0000000815157220 */ /* 0x080fe20000400000 */
[----:B------:R-:W-:Y:S01]  /*76d0*/  F2FP.SATFINITE.E5M2.F32.PACK_AB_MERGE_C R93, RZ, R93, RZ ;  /* 0x0000005dff5d723e */ /* 0x000fe200048060ff */
[----:B------:R0:W-:Y:S01]  /*76e0*/  @!P6 STG.E.U8 desc[UR16][R10.64+0x1], R7 ;  /* 0x000001070a00e986 */ /* 0x0001e2000c101110 */
[C---:B------:R-:W-:Y:S01]  /*76f0*/  ISETP.LT.OR P6, PT, R33.reuse, 0xa, !P1 ;  /* 0x0000000a2100780c */ /* 0x040fe20004fc1670 */
[----:B------:R-:W-:Y:S01]  /*7700*/  FMUL R20, R20, R8 ;  /* 0x0000000814147220 */ /* 0x000fe20000400000 */
[----:B------:R-:W-:Y:S01]  /*7710*/  F2FP.SATFINITE.E5M2.F32.PACK_AB_MERGE_C R23, RZ, R23, RZ ;  /* 0x00000017ff17723e */ /* 0x000fe200048060ff */
[----:B------:R1:W-:Y:S01]  /*7720*/  @!P2 STG.E.U8 desc[UR16][R12.64+0x9], R15 ;  /* 0x0000090f0c00a986 */ /* 0x0003e2000c101110 */
[----:B------:R-:W-:-:S02]  /*7730*/  ISETP.LT.OR P2, PT, R33, 0x12, !P0 ;  /* 0x000000122100780c */ /* 0x000fc40004741670 */
[----:B------:R-:W-:Y:S01]  /*7740*/  F2FP.SATFINITE.E5M2.F32.PACK_AB_MERGE_C R91, RZ, R91, RZ ;  /* 0x0000005bff5b723e */ /* 0x000fe200048060ff */
[----:B------:R-:W-:Y:S01]  /*7750*/  @!P5 STG.E.U8 desc[UR16][R12.64+0x8], R109 ;  /* 0x0000086d0c00d986 */ /* 0x000fe2000c101110 */
[C---:B------:R-:W-:Y:S02]  /*7760*/  ISETP.LT.OR P5, PT, R33.reuse, 0x11, !P0 ;  /* 0x000000112100780c */ /* 0x040fe400047a1670 */
[----:B------:R-:W-:Y:S01]  /*7770*/  F2FP.SATFINITE.E5M2.F32.PACK_AB_MERGE_C R89, RZ, R89, RZ ;  /* 0x00000059ff59723e */ /* 0x000fe200048060ff */
[----:B------:R-:W-:Y:S01]  /*7780*/  @!P4 STG.E.U8 desc[UR16][R10.64+0x8], R111 ;  /* 0x0000086f0a00c986 */ /* 0x000fe2000c101110 */
[----:B0-----:R-:W-:Y:S02]  /*7790*/  F2FP.SATFINITE.E5M2.F32.PACK_AB_MERGE_C R7, RZ, R104, RZ ;  /* 0x00000068ff07723e */ /* 0x001fe400048060ff */
[C---:B------:R-:W-:Y:S02]  /*77a0*/  ISETP.LT.OR P4, PT, R33.reuse, 0x11, !P1 ;  /* 0x000000112100780c */ /* 0x040fe40004f81670 */
[----:B-1----:R-:W-:Y:S01]  /*77b0*/  F2FP.SATFINITE.E5M2.F32.PACK_AB_MERGE_C R15, RZ, R100, RZ ;  /* 0x00000064ff0f723e */ /* 0x002fe200048060ff */
[----:B------:R0:W-:Y:S01]  /*77c0*/  @!P6 STG.E.U8 desc[UR16][R10.64+0x9], R7 ;  /* 0x000009070a00e986 */ /* 0x0001e2000c101110 */
[----:B------:R-:W-:-:S02]  /*77d0*/  ISETP.LT.OR P6, PT, R33, 0x12, !P1 ;  /* 0x000000122100780c */ /* 0x000fc40004fc1670 */
[----:B------:R-:W-:Y:S01]  /*77e0*/  F2FP.SATFINITE.E5M2.F32.PACK_AB_MERGE_C R19, RZ, R19, RZ ;  /* 0x00000013ff13723e */ /* 0x000fe200048060ff */
[----:B------:R1:W-:Y:S01]  /*77f0*/  @!P2 STG.E.U8 desc[UR16][R12.64+0x11], R15 ;  /* 0x0000110f0c00a986 */ /* 0x0003e2000c101110 */
[C---:B------:R-:W-:Y:S02]  /*7800*/  ISETP.LT.OR P2, PT, R33.reuse, 0x1a, !P0 ;  /* 0x0000001a2100780c */ /* 0x040fe40004741670 */
[----:B------:R-:W-:Y:S01]  /*7810*/  F2FP.SATFINITE.E5M2.F32.PACK_AB_MERGE_C R21, RZ, R21, RZ ;  /* 0x00000015ff15723e */ /* 0x000fe200048060ff */
[----:B------:R-:W-:Y:S01]  /*7820*/  @!P5 STG.E.U8 desc[UR16][R12.64+0x10], R107 ;  /* 0x0000106b0c00d986 */ /* 0x000fe2000c101110 */
[----:B------:R-:W-:Y:S02]  /*7830*/  ISETP.LT.OR P5, PT, R33, 0x19, !P0 ;  /* 0x000000192100780c */ /* 0x000fe400047a1670 */
[----:B------:R-:W-:Y:S01]  /*7840*/  F2FP.SATFINITE.E5M2.F32.PACK_AB_MERGE_C R17, RZ, R20, RZ ;  /* 0x00000014ff11723e */ /* 0x000fe200048060ff */
[----:B------:R-:W-:Y:S01]  /*7850*/  @!P4 STG.E.U8 desc[UR16][R10.64+0x10], R105 ;  /* 0x000010690a00c986 */ /* 0x000fe2000c101110 */
[----:B0-----:R-:W-:-:S02]  /*7860*/  F2FP.SATFINITE.E5M2.F32.PACK_AB_MERGE_C R7, RZ, R102, RZ ;  /* 0x00000066ff07723e */ /* 0x001fc400048060ff */
[C---:B------:R-:W-:Y:S02]  /*7870*/  ISETP.LT.OR P4, PT, R33.reuse, 0x19, !P1 ;  /* 0x000000192100780c */ /* 0x040fe40004f81670 */
[----:B-1----:R-:W-:Y:S01]  /*7880*/  F2FP.SATFINITE.E5M2.F32.PACK_AB_MERGE_C R15, RZ, R98, RZ ;  /* 0x00000062ff0f723e */ /* 0x002fe200048060ff */
[----:B------:R0:W-:Y:S01]  /*7890*/  @!P6 STG.E.U8 desc[UR16][R10.64+0x11], R7 ;  /* 0x000011070a00e986 */ /* 0x0001e2000c101110 */
[----:B------:R-:W-:-:S03]  /*78a0*/  ISETP.LT.OR P6, PT, R33, 0x1a, !P1 ;  /* 0x0000001a2100780c */ /* 0x000fc60004fc1670 */
[----:B------:R1:W-:Y:S01]  /*78b0*/  @!P2 STG.E.U8 desc[UR16][R12.64+0x19], R15 ;  /* 0x0000190f0c00a986 */ /* 0x0003e2000c101110 */
[----:B------:R-:W-:-:S03]  /*78c0*/  ISETP.LT.OR P2, PT, R33, 0x22, !P0 ;  /* 0x000000222100780c */ /* 0x000fc60004741670 */
[----:B------:R-:W-:Y:S01]  /*78d0*/  @!P5 STG.E.U8 desc[UR16][R12.64+0x18], R103 ;  /* 0x000018670c00d986 */ /* 0x000fe2000c101110 */
[C---:B------:R-:W-:Y:S02]  /*78e0*/  ISETP.LT.OR P5, PT, R33.reuse, 0x21, !P0 ;  /* 0x000000212100780c */ /* 0x040fe400047a1670 */
[----:B0-----:R-:W-:Y:S01]  /*78f0*/  F2FP.SATFINITE.E5M2.F32.PACK_AB_MERGE_C R7, RZ, R96, RZ ;  /* 0x00000060ff07723e */ /* 0x001fe200048060ff */
[----:B------:R-:W-:Y:S01]  /*7900*/  @!P4 STG.E.U8 desc[UR16][R10.64+0x18], R101 ;  /* 0x000018650a00c986 */ /* 0x000fe2000c101110 */
        /* <DEDUP_REMOVED lines=25> */
[C---:B------:R-:W-:Y:S02]  /*7aa0*/  ISETP.LT.OR P2, PT, R33.reuse, 0x39, !P0 ;  /* 0x000000392100780c */ /* 0x040fe40004741670 */
[C---:B------:R-:W-:Y:S01]  /*7ab0*/  ISETP.LT.OR P0, PT, R33.reuse, 0x3a, !P0 ;  /* 0x0000003a2100780c */ /* 0x040fe20004701670 */
[----:B------:R1:W-:Y:S01]  /*7ac0*/  @!P5 STG.E.U8 desc[UR16][R12.64+0x30], R91 ;  /* 0x0000305b0c00d986 */ /* 0x0003e2000c101110 */
[C---:B------:R-:W-:Y:S02]  /*7ad0*/  ISETP.LT.OR P5, PT, R33.reuse, 0x39, !P1 ;  /* 0x000000392100780c */ /* 0x040fe40004fa1670 */
[----:B------:R-:W-:Y:S01]  /*7ae0*/  ISETP.LT.OR P1, PT, R33, 0x3a, !P1 ;  /* 0x0000003a2100780c */ /* 0x000fe20004f21670 */
[----:B------:R1:W-:Y:S01]  /*7af0*/  @!P4 STG.E.U8 desc[UR16][R10.64+0x30], R89 ;  /* 0x000030590a00c986 */ /* 0x0003e2000c101110 */
[----:B0-----:R-:W-:-:S05]  /*7b00*/  F2FP.SATFINITE.E5M2.F32.PACK_AB_MERGE_C R7, RZ, R22, RZ ;  /* 0x00000016ff07723e */ /* 0x001fca00048060ff */
[----:B------:R1:W-:Y:S04]  /*7b10*/  @!P6 STG.E.U8 desc[UR16][R10.64+0x31], R7 ;  /* 0x000031070a00e986 */ /* 0x0003e8000c101110 */
[----:B------:R1:W-:Y:S04]  /*7b20*/  @!P2 STG.E.U8 desc[UR16][R12.64+0x38], R19 ;  /* 0x000038130c00a986 */ /* 0x0003e8000c101110 */
[----:B------:R1:W-:Y:S04]  /*7b30*/  @!P0 STG.E.U8 desc[UR16][R12.64+0x39], R15 ;  /* 0x0000390f0c008986 */ /* 0x0003e8000c101110 */
[----:B------:R1:W-:Y:S04]  /*7b40*/  @!P5 STG.E.U8 desc[UR16][R10.64+0x38], R21 ;  /* 0x000038150a00d986 */ /* 0x0003e8000c101110 */
[----:B------:R1:W-:Y:S02]  /*7b50*/  @!P1 STG.E.U8 desc[UR16][R10.64+0x39], R17 ;  /* 0x000039110a009986 */ /* 0x0003e4000c101110 */
.L_x_168:
[----:B------:R-:W-:Y:S05]  /*7b60*/  BSYNC B0 ;  /* 0x0000000000007941 */ /* 0x000fea0003800000 */
.L_x_38:
[----:B------:R-:W-:Y:S01]  /*7b70*/  ULDC UR6, c[0x0][0xc] ;  /* 0x0000030000067ab9 */ /* 0x000fe20000000800 */
[----:B------:R-:W-:Y:S01]  /*7b80*/  ULDC UR7, c[0x0][0x10] ;  /* 0x0000040000077ab9 */ /* 0x000fe20000000800 */
[----:B01---5:R-:W0:Y:S01]  /*7b90*/  LDC R7, c[0x0][0x14] ;  /* 0x00000500ff077b82 */ /* 0x023e220000000800 */
[----:B------:R-:W-:Y:S01]  /*7ba0*/  UIMAD.WIDE.U32 UR6, UR6, UR7, URZ ;  /* 0x00000007060672a5 */ /* 0x000fe2000f8e003f */
[----:B------:R-:W-:Y:S01]  /*7bb0*/  PRMT R10, RZ, 0x7610, R10 ;  /* 0x00007610ff0a7816 */ /* 0x000fe2000000000a */
[----:B------:R-:W-:-:S04]  /*7bc0*/  IMAD.MOV.U32 R11, RZ, RZ, -0x1 ;  /* 0xffffffffff0b7424 */ /* 0x000fc800078e00ff */
[----:B0-----:R-:W-:-:S04]  /*7bd0*/  IMAD.WIDE.U32 R2, R7, UR6, R2 ;  /* 0x0000000607027c25 */ /* 0x001fc8000f8e0002 */
[----:B------:R-:W-:Y:S01]  /*7be0*/  IMAD R7, R7, UR7, RZ ;  /* 0x0000000707077c24 */ /* 0x000fe2000f8e02ff */
[----:B------:R-:W-:Y:S02]  /*7bf0*/  ULDC.64 UR6, c[0x0][0x650] ;  /* 0x0001940000067ab9 */ /* 0x000fe40000000a00 */
[----:B------:R-:W-:Y:S01]  /*7c00*/  ISETP.GE.U32.AND P0, PT, R2, UR6, PT ;  /* 0x0000000602007c0c */ /* 0x000fe2000bf06070 */
[----:B------:R-:W-:Y:S02]  /*7c10*/  IMAD.IADD R3, R3, 0x1, R7 ;  /* 0x0000000103037824 */ /* 0x000fe400078e0207 */
[----:B------:R-:W-:-:S03]  /*7c20*/  IMAD.MOV.U32 R7, RZ, RZ, -0x1 ;  /* 0xffffffffff077424 */ /* 0x000fc600078e00ff */
[----:B------:R-:W-:-:S13]  /*7c30*/  ISETP.GE.U32.AND.EX P0, PT, R3, UR7, PT, P0 ;  /* 0x0000000703007c0c */ /* 0x000fda000bf06100 */
[----:B------:R-:W-:Y:S05]  /*7c40*/  @P0 BRA `(.L_x_169) ;  /* 0x0000000400600947 */ /* 0x000fea0003800000 */
[----:B------:R-:W0:Y:S01]  /*7c50*/  S2R R22, SR_CTAID.X ;  /* 0x0000000000167919 */ /* 0x000e220000002500 */
[----:B------:R-:W1:Y:S01]  /*7c60*/  LDC.64 R16, c[0x0][0x628] ;  /* 0x00018a00ff107b82 */ /* 0x000e620000000a00 */
[----:B------:R-:W-:Y:S01]  /*7c70*/  ULDC UR6, c[0x0][0x150] ;  /* 0x0000540000067ab9 */ /* 0x000fe20000000800 */
[----:B--234-:R-:W-:Y:S01]  /*7c80*/  IMAD.MOV.U32 R14, RZ, RZ, R2 ;  /* 0x000000ffff0e7224 */ /* 0x01cfe200078e0002 */
[----:B------:R-:W2:Y:S01]  /*7c90*/  S2R R24, SR_CTAID.Y ;  /* 0x0000000000187919 */ /* 0x000ea20000002600 */
[----:B------:R-:W-:-:S04]  /*7ca0*/  IMAD.MOV.U32 R15, RZ, RZ, R3 ;  /* 0x000000ffff0f7224 */ /* 0x000fc800078e0003 */
[----:B------:R-:W3:Y:S08]  /*7cb0*/  LDC R25, c[0x0][0x144] ;  /* 0x00005100ff197b82 */ /* 0x000ef00000000800 */
[----:B------:R-:W4:Y:S08]  /*7cc0*/  LDC R18, c[0x0][0x630] ;  /* 0x00018c00ff127b82 */ /* 0x000f300000000800 */
[----:B------:R-:W2:Y:S01]  /*7cd0*/  LDC.64 R20, c[0x0][0x620] ;  /* 0x00018800ff147b82 */ /* 0x000ea20000000a00 */
[----:B-1----:R-:W-:-:S04]  /*7ce0*/  ISETP.NE.U32.AND P0, PT, R16, RZ, PT ;  /* 0x000000ff1000720c */ /* 0x002fc80003f05070 */
[----:B------:R-:W-:Y:S02]  /*7cf0*/  ISETP.NE.AND.EX P0, PT, R17, RZ, PT, P0 ;  /* 0x000000ff1100720c */ /* 0x000fe40003f05300 */
[----:B0-----:R-:W-:-:S05]  /*7d00*/  I2FP.F32.U32 R7, R22 ;  /* 0x0000001600077245 */ /* 0x001fca0000201000 */
[----:B------:R-:W-:-:S04]  /*7d10*/  FMUL R7, R7, UR6 ;  /* 0x0000000607077c20 */ /* 0x000fc80008400000 */
[----:B------:R0:W1:Y:S02]  /*7d20*/  F2I.U32.TRUNC.NTZ R23, R7 ;  /* 0x0000000700177305 */ /* 0x000064000020f000 */
[----:B---34-:R-:W-:Y:S05]  /*7d30*/  @!P0 BRA `(.L_x_170) ;  /* 0x0000000000288947 */ /* 0x018fea0003800000 */
[----:B0-----:R-:W0:Y:S02]  /*7d40*/  LDC R7, c[0x0][0x634] ;  /* 0x00018d00ff077b82 */ /* 0x001e240000000800 */
        /* <DEDUP_REMOVED lines=9> */
.L_x_170:
[-CC-:B------:R-:W-:Y:S01]  /*7de0*/  SHF.R.U64 R19, R14, R18.reuse, R15.reuse ;  /* 0x000000120e137219 */ /* 0x180fe2000000120f */
[----:B------:R-:W3:Y:S01]  /*7df0*/  LDC.64 R30, c[0x0][0x640] ;  /* 0x00019000ff1e7b82 */ /* 0x000ee20000000a00 */
[----:B0-----:R-:W-:Y:S01]  /*7e00*/  SHF.R.U32.HI R7, RZ, R18, R15 ;  /* 0x00000012ff077219 */ /* 0x001fe2000001160f */
[----:B-1----:R-:W-:Y:S01]  /*7e10*/  IMAD.MOV R23, RZ, RZ, -R23 ;  /* 0x000000ffff177224 */ /* 0x002fe200078e0a17 */
[----:B------:R-:W-:Y:S01]  /*7e20*/  IADD3 R13, P0, RZ, -R19, RZ ;  /* 0x80000013ff0d7210 */ /* 0x000fe20007f1e0ff */
[----:B------:R-:W-:Y:S02]  /*7e30*/  ULDC UR6, c[0x0][0x154] ;  /* 0x0000550000067ab9 */ /* 0x000fe40000000800 */
[----:B------:R-:W-:Y:S02]  /*7e40*/  IMAD R25, R25, R23, R22 ;  /* 0x0000001719197224 */ /* 0x000fe400078e0216 */
[----:B------:R-:W0:Y:S01]  /*7e50*/  LDC R14, c[0x0][0x618] ;  /* 0x00018600ff0e7b82 */ /* 0x000e220000000800 */
[----:B------:R-:W-:-:S02]  /*7e60*/  IMAD.X R7, RZ, RZ, ~R7, P0 ;  /* 0x000000ffff077224 */ /* 0x000fc400000e0e07 */
[----:B--2---:R-:W-:-:S04]  /*7e70*/  IMAD.WIDE.U32 R10, R13, R20, R2 ;  /* 0x000000140d0a7225 */ /* 0x004fc800078e0002 */
[----:B------:R-:W-:Y:S01]  /*7e80*/  IMAD R12, R7, R20, RZ ;  /* 0x00000014070c7224 */ /* 0x000fe200078e02ff */
[----:B------:R-:W1:Y:S03]  /*7e90*/  LDC R26, c[0x0][0x608] ;  /* 0x00018200ff1a7b82 */ /* 0x000e660000000800 */
[----:B------:R-:W-:Y:S02]  /*7ea0*/  IMAD R7, R13, R21, R12 ;  /* 0x000000150d077224 */ /* 0x000fe400078e020c */
[----:B------:R-:W-:Y:S02]  /*7eb0*/  IMAD.MOV.U32 R13, RZ, RZ, 0x1 ;  /* 0x00000001ff0d7424 */ /* 0x000fe400078e00ff */
[----:B------:R-:W-:Y:S01]  /*7ec0*/  IMAD.IADD R7, R11, 0x1, R7 ;  /* 0x000000010b077824 */ /* 0x000fe200078e0207 */
[----:B------:R-:W2:Y:S01]  /*7ed0*/  LDC R28, c[0x0][0x658] ;  /* 0x00019600ff1c7b82 */ /* 0x000ea20000000800 */
[----:B------:R-:W-:-:S02]  /*7ee0*/  I2FP.F32.U32 R11, R24 ;  /* 0x00000018000b7245 */ /* 0x000fc40000201000 */
[----:B---3--:R-:W-:-:S03]  /*7ef0*/  ISETP.NE.U32.AND P0, PT, R30, RZ, PT ;  /* 0x000000ff1e00720c */ /* 0x008fc60003f05070 */
[----:B------:R-:W-:Y:S01]  /*7f00*/  FMUL R12, R11, UR6 ;  /* 0x000000060b0c7c20 */ /* 0x000fe20008400000 */
[----:B------:R-:W-:Y:S01]  /*7f10*/  ISETP.NE.AND.EX P0, PT, R31, RZ, PT, P0 ;  /* 0x000000ff1f00720c */ /* 0x000fe20003f05300 */
[----:B------:R-:W3:Y:S01]  /*7f20*/  LDC R23, c[0x0][0x148] ;  /* 0x00005200ff177b82 */ /* 0x000ee20000000800 */
[-CC-:B0-----:R-:W-:Y:S01]  /*7f30*/  SHF.R.U64 R18, R10, R14.reuse, R7.reuse ;  /* 0x0000000e0a127219 */ /* 0x181fe20000001207 */
[----:B------:R0:W4:Y:S01]  /*7f40*/  F2I.U32.TRUNC.NTZ R20, R12 ;  /* 0x0000000c00147305 */ /* 0x000122000020f000 */
[----:B------:R-:W-:Y:S01]  /*7f50*/  SHF.R.U32.HI R7, RZ, R14, R7 ;  /* 0x0000000eff077219 */ /* 0x000fe20000011607 */
[----:B------:R-:W-:-:S04]  /*7f60*/  IMAD.MOV.U32 R11, RZ, RZ, -0x1 ;  /* 0xffffffffff0b7424 */ /* 0x000fc800078e00ff */
[----:B------:R-:W0:Y:S01]  /*7f70*/  LDC R22, c[0x0][0x600] ;  /* 0x00018000ff167b82 */ /* 0x000e220000000800 */
[-CC-:B-1----:R-:W-:Y:S02]  /*7f80*/  SHF.R.U64 R16, R18, R26.reuse, R7.reuse ;  /* 0x0000001a12107219 */ /* 0x182fe40000001207 */
[----:B------:R-:W-:-:S05]  /*7f90*/  SHF.R.U32.HI R7, RZ, R26, R7 ;  /* 0x0000001aff077219 */ /* 0x000fca0000011607 */
[----:B------:R-:W1:Y:S01]  /*7fa0*/  LDC R29, c[0x0][0x648] ;  /* 0x00019200ff1d7b82 */ /* 0x000e620000000800 */
[-C--:B--2---:R-:W-:Y:S02]  /*7fb0*/  SHF.L.U32 R10, R11, R28.reuse, RZ ;  /* 0x0000001c0b0a7219 */ /* 0x084fe400000006ff */
[-CC-:B------:R-:W-:Y:S02]  /*7fc0*/  SHF.R.U64 R21, R16, R28.reuse, R7.reuse ;  /* 0x0000001c10157219 */ /* 0x180fe40000001207 */
[----:B------:R-:W-:Y:S02]  /*7fd0*/  SHF.R.U32.HI R11, RZ, R28, R7 ;  /* 0x0000001cff0b7219 */ /* 0x000fe40000011607 */
[----:B------:R-:W-:Y:S01]  /*7fe0*/  LOP3.LUT R27, RZ, R10, RZ, 0x33, !PT ;  /* 0x0000000aff1b7212 */ /* 0x000fe200078e33ff */
[----:B------:R-:W2:Y:S01]  /*7ff0*/  LDC R33, c[0x0][0x638] ;  /* 0x00018e00ff217b82 */ /* 0x000ea20000000800 */
[----:B------:R-:W-:Y:S01]  /*8000*/  SHF.L.U32 R28, R13, R28, RZ ;  /* 0x0000001c0d1c7219 */ /* 0x000fe200000006ff */
[----:B------:R-:W-:-:S06]  /*8010*/  IMAD.MOV.U32 R10, RZ, RZ, R21 ;  /* 0x000000ffff0a7224 */ /* 0x000fcc00078e0015 */
[----:B------:R-:W0:Y:S01]  /*8020*/  LDC R34, c[0x0][0x610] ;  /* 0x00018400ff227b82 */ /* 0x000e220000000800 */
[----:B----4-:R-:W-:Y:S05]  /*8030*/  @!P0 BRA `(.L_x_171) ;  /* 0x0000000000288947 */ /* 0x010fea0003800000 */
[----:B------:R-:W4:Y:S02]  /*8040*/  LDC R10, c[0x0][0x64c] ;  /* 0x00019300ff0a7b82 */ /* 0x000f240000000800 */
[----:B----4-:R-:W-:-:S05]  /*8050*/  IADD3 R7, P0, R21, R10, RZ ;  /* 0x0000000a15077210 */ /* 0x010fca0007f1e0ff */
[----:B------:R-:W-:-:S04]  /*8060*/  IMAD.X R17, RZ, RZ, R11, P0 ;  /* 0x000000ffff117224 */ /* 0x000fc800000e060b */
[----:B------:R-:W-:-:S04]  /*8070*/  IMAD.WIDE.U32 R10, R17, R30, RZ ;  /* 0x0000001e110a7225 */ /* 0x000fc800078e00ff */
[----:B0-----:R-:W-:-:S04]  /*8080*/  IMAD.WIDE.U32 R12, P0, R7, R31, R10 ;  /* 0x0000001f070c7225 */ /* 0x001fc8000780000a */
[----:B------:R-:W-:-:S04]  /*8090*/  IMAD.WIDE.U32 R10, R7, R30, RZ ;  /* 0x0000001e070a7225 */ /* 0x000fc800078e00ff */
[----:B------:R-:W-:Y:S01]  /*80a0*/  IMAD.X R15, RZ, RZ, RZ, P0 ;  /* 0x000000ffff0f7224 */ /* 0x000fe200000e06ff */
[----:B------:R-:W-:Y:S01]  /*80b0*/  IADD3 RZ, P0, R11, R12, RZ ;  /* 0x0000000c0bff7210 */ /* 0x000fe20007f1e0ff */
[----:B------:R-:W-:-:S04]  /*80c0*/  IMAD.MOV.U32 R14, RZ, RZ, R13 ;  /* 0x000000ffff0e7224 */ /* 0x000fc800078e000d */
[----:B------:R-:W-:-:S08]  /*80d0*/  IMAD.WIDE.U32.X R10, R17, R31, R14, P0 ;  /* 0x0000001f110a7225 */ /* 0x000fd000000e040e */
.L_x_171:
[----:B-1----:R-:W-:Y:S01]  /*80e0*/  SHF.R.U64 R7, R10, R29, R11 ;  /* 0x0000001d0a077219 */ /* 0x002fe2000000120b */
[----:B0-----:R-:W-:Y:S01]  /*80f0*/  VIADD R11, R22, 0xffffffff ;  /* 0xffffffff160b7836 */ /* 0x001fe20000000000 */
[----:B------:R-:W-:Y:S01]  /*8100*/  LOP3.LUT R32, R16, R27, RZ, 0xc0, !PT ;  /* 0x0000001b10207212 */ /* 0x000fe200078ec0ff */
[----:B------:R-:W-:Y:S02]  /*8110*/  IMAD.MOV R20, RZ, RZ, -R20 ;  /* 0x000000ffff147224 */ /* 0x000fe400078e0a14 */
[----:B------:R-:W-:Y:S01]  /*8120*/  IMAD.MOV R10, RZ, RZ, -R7 ;  /* 0x000000ffff0a7224 */ /* 0x000fe200078e0a07 */
[----:B------:R-:W-:Y:S01]  /*8130*/  LOP3.LUT R18, R18, R11, RZ, 0xc0, !PT ;  /* 0x0000000b12127212 */ /* 0x000fe200078ec0ff */
[----:B------:R-:W-:Y:S02]  /*8140*/  IMAD R32, R28, R7, R32 ;  /* 0x000000071c207224 */ /* 0x000fe400078e0220 */
[----:B---3--:R-:W-:Y:S02]  /*8150*/  @P3 IMAD R25, R23, R20, R24 ;  /* 0x0000001417193224 */ /* 0x008fe400078e0218 */
[----:B--2---:R-:W-:-:S02]  /*8160*/  IMAD R7, R10, R33, R21 ;  /* 0x000000210a077224 */ /* 0x004fc400078e0215 */
[----:B------:R-:W-:Y:S02]  /*8170*/  IMAD R32, R32, R34, R25 ;  /* 0x0000002220207224 */ /* 0x000fe400078e0219 */
[----:B------:R-:W-:Y:S02]  /*8180*/  IMAD R7, R7, R22, R18 ;  /* 0x0000001607077224 */ /* 0x000fe400078e0212 */
[----:B------:R-:W-:-:S03]  /*8190*/  IMAD.MOV.U32 R10, RZ, RZ, 0x1 ;  /* 0x00000001ff0a7424 */ /* 0x000fc600078e00ff */
[----:B------:R-:W-:Y:S02]  /*81a0*/  SEL R11, R7, R32, !P3 ;  /* 0x00000020070b7207 */ /* 0x000fe40005800000 */
[----:B------:R-:W-:Y:S01]  /*81b0*/  SEL R32, R32, R7, !P3 ;  /* 0x0000000720207207 */ /* 0x000fe20005800000 */
[----:B------:R-:W-:-:S07]  /*81c0*/  IMAD.MOV.U32 R7, RZ, RZ, R19 ;  /* 0x000000ffff077224 */ /* 0x000fce00078e0013 */
.L_x_169:
[----:B------:R-:W-:Y:S01]  /*81d0*/  LOP3.LUT P0, RZ, R10, 0xff, RZ, 0xc0, !PT ;  /* 0x000000ff0aff7812 */ /* 0x000fe2000780c0ff */
[----:B------:R-:W-:-:S12]  /*81e0*/  IMAD.MOV.U32 R10, RZ, RZ, R32 ;  /* 0x000000ffff0a7224 */ /* 0x000fd800078e0020 */
[----:B------:R-:W-:Y:S05]  /*81f0*/  @P0 BRA `(.L_x_172) ;  /* 0xffffff9000380947 */ /* 0x000fea000383ffff */
[----:B------:R-:W-:Y:S05]  /*8200*/  EXIT ;  /* 0x000000000000794d */ /* 0x000fea0003800000 */
.L_x_8:
[----:B-1----:R-:W-:Y:S01]  /*8210*/  ULDC.64 UR4, c[0x0][0x650] ;  /* 0x0001940000047ab9 */ /* 0x002fe20000000a00 */
        /* <DEDUP_REMOVED lines=25> */
.L_x_174:
[----:B------:R-:W0:Y:S01]  /*83b0*/  LDC.64 R28, c[0x0][0x640] ;  /* 0x00019000ff1c7b82 */ /* 0x000e220000000a00 */
[-CC-:B------:R-:W-:Y:S01]  /*83c0*/  SHF.R.U64 R21, R16, R6.reuse, R17.reuse ;  /* 0x0000000610157219 */ /* 0x180fe20000001211 */
[----:B------:R-:W-:Y:S01]  /*83d0*/  IMAD.MOV.U32 R31, RZ, RZ, 0x1 ;  /* 0x00000001ff1f7424 */ /* 0x000fe200078e00ff */
[----:B------:R-:W-:Y:S02]  /*83e0*/  SHF.R.U32.HI R5, RZ, R6, R17 ;  /* 0x00000006ff057219 */ /* 0x000fe40000011611 */
        /* <DEDUP_REMOVED lines=9> */
[----:B0-----:R-:W-:Y:S01]  /*8480*/  ISETP.NE.U32.AND P0, PT, R28, RZ, PT ;  /* 0x000000ff1c00720c */ /* 0x001fe20003f05070 */
[----:B------:R-:W-:-:S03]  /*8490*/  IMAD.MOV.U32 R11, RZ, RZ, -0x1 ;  /* 0xffffffffff0b7424 */ /* 0x000fc600078e00ff */
[----:B------:R-:W-:Y:S02]  /*84a0*/  ISETP.NE.AND.EX P0, PT, R29, RZ, PT, P0 ;  /* 0x000000ff1d00720c */ /* 0x000fe40003f05300 */
[----:B------:R-:W0:Y:S01]  /*84b0*/  LDC R24, c[0x0][0x600] ;  /* 0x00018000ff187b82 */ /* 0x000e220000000800 */
[-CC-:B-1----:R-:W-:Y:S02]  /*84c0*/  SHF.R.U64 R18, R10, R14.reuse, R5.reuse ;  /* 0x0000000e0a127219 */ /* 0x182fe40000001205 */
[----:B------:R-:W-:-:S05]  /*84d0*/  SHF.R.U32.HI R5, RZ, R14, R5 ;  /* 0x0000000eff057219 */ /* 0x000fca0000011605 */
        /* <DEDUP_REMOVED lines=21> */
.L_x_175:
[----:B-1----:R-:W-:Y:S01]  /*8630*/  SHF.R.U64 R6, R10, R25, R11 ;  /* 0x000000190a067219 */ /* 0x002fe2000000120b */
[----:B0-----:R-:W-:Y:S01]  /*8640*/  VIADD R11, R24, 0xffffffff ;  /* 0xffffffff180b7836 */ /* 0x001fe20000000000 */
[----:B------:R-:W-:Y:S01]  /*8650*/  SHF.L.U32 R9, R31, R26, RZ ;  /* 0x0000001a1f097219 */ /* 0x000fe200000006ff */
[----:B------:R-:W-:Y:S01]  /*8660*/  @P3 IMAD R12, R13, R20, R8 ;  /* 0x000000140d0c3224 */ /* 0x000fe200078e0208 */
[----:B------:R-:W-:Y:S01]  /*8670*/  LOP3.LUT R5, R22, R33, RZ, 0xc0, !PT ;  /* 0x0000002116057212 */ /* 0x000fe200078ec0ff */
[----:B------:R-:W-:Y:S01]  /*8680*/  IMAD.MOV R10, RZ, RZ, -R6 ;  /* 0x000000ffff0a7224 */ /* 0x000fe200078e0a06 */
[----:B------:R-:W-:Y:S01]  /*8690*/  LOP3.LUT R18, R18, R11, RZ, 0xc0, !PT ;  /* 0x0000000b12127212 */ /* 0x000fe200078ec0ff */
[----:B------:R-:W-:Y:S02]  /*86a0*/  IMAD.MOV.U32 R8, RZ, RZ, 0x1 ;  /* 0x00000001ff087424 */ /* 0x000fe400078e00ff */
[----:B------:R-:W-:Y:S02]  /*86b0*/  IMAD R9, R9, R6, R5 ;  /* 0x0000000609097224 */ /* 0x000fe400078e0205 */
[----:B--2---:R-:W-:-:S02]  /*86c0*/  IMAD R5, R10, R27, R23 ;  /* 0x0000001b0a057224 */ /* 0x004fc400078e0217 */
[----:B---3--:R-:W-:Y:S02]  /*86d0*/  IMAD R6, R9, R30, R12 ;  /* 0x0000001e09067224 */ /* 0x008fe400078e020c */
[----:B------:R-:W-:Y:S01]  /*86e0*/  IMAD R9, R5, R24, R18 ;  /* 0x0000001805097224 */ /* 0x000fe200078e0212 */
[----:B------:R-:W-:Y:S01]  /*86f0*/  PRMT R5, R8, 0x7610, R5 ;  /* 0x0000761008057816 */ /* 0x000fe20000000005 */
[----:B------:R-:W-:-:S03]  /*8700*/  IMAD.MOV.U32 R16, RZ, RZ, R21 ;  /* 0x000000ffff107224 */ /* 0x000fc600078e0015 */
[----:B------:R-:W-:Y:S02]  /*8710*/  SEL R17, R9, R6, !P3 ;  /* 0x0000000609117207 */ /* 0x000fe40005800000 */
[----:B------:R-:W-:-:S07]  /*8720*/  SEL R6, R6, R9, !P3 ;  /* 0x0000000906067207 */ /* 0x000fce0005800000 */
.L_x_173:
[----:B------:R-:W-:-:S08]  /*8730*/  NOP ;  /* 0x0000000000007918 */ /* 0x000fd00000000000 */
[----:B------:R-:W0:-:S00]  /*8740*/  USETMAXREG.DEALLOC.CTAPOOL 0x28 ;  /* 0x00000028000079c8 */ /* 0x000e0000080e0500 */
[----:B0-----:R-:W-:-:S13]  /*8750*/  ISETP.NE.AND P0, PT, R7, RZ, PT ;  /* 0x000000ff0700720c */ /* 0x001fda0003f05270 */
[----:B------:R-:W-:Y:S05]  /*8760*/  @P0 EXIT ;  /* 0x000000000000094d */ /* 0x000fea0003800000 */
[----:B------:R-:W-:Y:S01]  /*8770*/  LOP3.LUT P0, RZ, R5, 0xff, RZ, 0xc0, !PT ;  /* 0x000000ff05ff7812 */ /* 0x000fe2000780c0ff */
[----:B------:R-:W-:Y:S02]  /*8780*/  IMAD.MOV.U32 R11, RZ, RZ, 0x1 ;  /* 0x00000001ff0b7424 */ /* 0x000fe400078e00ff */
[----:B------:R-:W-:-:S10]  /*8790*/  IMAD.MOV.U32 R15, RZ, RZ, RZ ;  /* 0x000000ffff0f7224 */ /* 0x000fd400078e00ff */
[----:B------:R-:W-:Y:S05]  /*87a0*/  @!P0 BRA `(.L_x_176) ;  /* 0x0000000c00748947 */ /* 0x000fea0003800000 */
[----:B------:R-:W0:Y:S01]  /*87b0*/  LDC R5, c[0x0][0x28c] ;  /* 0x0000a300ff057b82 */ /* 0x000e220000000800 */
[----:B------:R-:W-:Y:S01]  /*87c0*/  ULDC UR5, c[0x0][0x658] ;  /* 0x0001960000057ab9 */ /* 0x000fe20000000800 */
[----:B------:R-:W-:Y:S01]  /*87d0*/  UMOV UR11, 0xffffffff ;  /* 0xffffffff000b7882 */ /* 0x000fe20000000000 */
[----:B------:R-:W-:Y:S01]  /*87e0*/  UMOV UR16, 0x1 ;  /* 0x0000000100107882 */ /* 0x000fe20000000000 */
[----:B------:R-:W-:Y:S01]  /*87f0*/  USHF.L.U32 UR11, UR11, UR5, URZ ;  /* 0x000000050b0b7299 */ /* 0x000fe2000800063f */
[----:B------:R-:W-:Y:S01]  /*8800*/  BSSY B0, `(.L_x_176) ;  /* 0x00000d7000007945 */ /* 0x000fe20003800000 */
[----:B------:R-:W-:Y:S01]  /*8810*/  ULDC UR9, c[0x0][0xc] ;  /* 0x0000030000097ab9 */ /* 0x000fe20000000800 */
[----:B------:R-:W-:Y:S01]  /*8820*/  ULDC UR12, c[0x0][0x10] ;  /* 0x00000400000c7ab9 */ /* 0x000fe20000000800 */
[----:B------:R-:W1:Y:S01]  /*8830*/  S2UR UR8, SR_CgaCtaId ;  /* 0x00000000000879c3 */ /* 0x000e620000008800 */
[----:B------:R-:W-:Y:S01]  /*8840*/  ULOP3.LUT UR13, URZ, UR11, URZ, 0x33, !UPT ;  /* 0x0000000b3f0d7292 */ /* 0x000fe2000f8e333f */
[----:B------:R-:W-:Y:S01]  /*8850*/  IMAD.MOV.U32 R13, RZ, RZ, 0x1 ;  /* 0x00000001ff0d7424 */ /* 0x000fe200078e00ff */
[----:B------:R-:W-:Y:S01]  /*8860*/  LOP3.LUT R14, R4, 0x2, RZ, 0xfc, !PT ;  /* 0x00000002040e7812 */ /* 0x000fe200078efcff */
[----:B------:R-:W-:Y:S01]  /*8870*/  IMAD.MOV.U32 R11, RZ, RZ, 0x1 ;  /* 0x00000001ff0b7424 */ /* 0x000fe200078e00ff */
[----:B------:R-:W-:Y:S01]  /*8880*/  ULDC UR4, c[0x0][0x600] ;  /* 0x0001800000047ab9 */ /* 0x000fe20000000800 */
[----:B------:R-:W-:Y:S01]  /*8890*/  IMAD.MOV.U32 R15, RZ, RZ, RZ ;  /* 0x000000ffff0f7224 */ /* 0x000fe200078e00ff */
[----:B------:R-:W-:Y:S01]  /*88a0*/  UMOV UR15, 0x5 ;  /* 0x00000005000f7882 */ /* 0x000fe20000000000 */
[----:B------:R-:W-:-:S02]  /*88b0*/  UIADD3 UR4, UR4, -0x1, URZ ;  /* 0xffffffff04047890 */ /* 0x000fc4000fffe03f */
[----:B------:R-:W-:Y:S01]  /*88c0*/  USHF.L.U32 UR5, UR16, UR5, URZ ;  /* 0x0000000510057299 */ /* 0x000fe2000800063f */
[----:B------:R-:W-:Y:S01]  /*88d0*/  ULDC.64 UR28, c[0x0][0x198] ;  /* 0x00006600001c7ab9 */ /* 0x000fe20000000a00 */
[----:B0-----:R-:W-:-:S05]  /*88e0*/  VIADD R5, R5, 0x3f ;  /* 0x0000003f05057836 */ /* 0x001fca0000000000 */
[----:B------:R-:W-:Y:S01]  /*88f0*/  SHF.R.S32.HI R8, RZ, 0x1f, R5 ;  /* 0x0000001fff087819 */ /* 0x000fe20000011405 */
[----:B-1----:R-:W-:-:S03]  /*8900*/  ULOP3.LUT UR10, UR8, 0x1, URZ, 0xc0, !UPT ;  /* 0x00000001080a7892 */ /* 0x002fc6000f8ec03f */
[----:B------:R-:W-:Y:S01]  /*8910*/  LEA.HI R8, R8, R5, RZ, 0x6 ;  /* 0x0000000508087211 */ /* 0x000fe200078f30ff */
[----:B------:R-:W-:Y:S02]  /*8920*/  USHF.R.U32.HI UR27, URZ, 0x1, UR8 ;  /* 0x000000013f1b7899 */ /* 0x000fe40008011608 */
[----:B------:R-:W-:Y:S01]  /*8930*/  USHF.L.U32 UR6, UR8, 0x5, URZ ;  /* 0x0000000508067899 */ /* 0x000fe2000800063f */
[----:B------:R-:W-:Y:S01]  /*8940*/  SHF.R.S32.HI R10, RZ, 0x6, R8 ;  /* 0x00000006ff0a7819 */ /* 0x000fe20000011408 */
[----:B------:R-:W-:Y:S02]  /*8950*/  USHF.L.U32 UR7, UR8, 0xb, URZ ;  /* 0x0000000b08077899 */ /* 0x000fe4000800063f */
[----:B------:R-:W-:Y:S02]  /*8960*/  ULOP3.LUT UR8, UR8, 0xfffffffe, URZ, 0xc0, !UPT ;  /* 0xfffffffe08087892 */ /* 0x000fe4000f8ec03f */
[----:B------:R-:W-:Y:S01]  /*8970*/  UISETP.GT.U32.AND UP0, UPT, UR10, 0xffff, UPT ;  /* 0x0000ffff0a00788c */ /* 0x000fe2000bf04070 */
[----:B------:R-:W-:Y:S01]  /*8980*/  VIADD R5, R10, 0x1 ;  /* 0x000000010a057836 */ /* 0x000fe20000000000 */
[----:B------:R-:W-:-:S02]  /*8990*/  USHF.L.U32 UR14, UR16, UR8, URZ ;  /* 0x00000008100e7299 */ /* 0x000fc4000800063f */
[----:B------:R-:W-:Y:S02]  /*89a0*/  ULOP3.LUT UR11, UR8, 0x1, URZ, 0xfc, !UPT ;  /* 0x00000001080b7892 */ /* 0x000fe4000f8efc3f */
[----:B------:R-:W-:Y:S02]  /*89b0*/  UIMAD.WIDE.U32 UR8, UR9, UR12, URZ ;  /* 0x0000000c090872a5 */ /* 0x000fe4000f8e003f */
[----:B------:R-:W-:Y:S01]  /*89c0*/  USEL UR10, UR10, 0xffff, !UP0 ;  /* 0x0000ffff0a0a7887 */ /* 0x000fe2000c000000 */
[----:B------:R-:W-:Y:S01]  /*89d0*/  ULDC UR12, c[0x0][0x14] ;  /* 0x00000500000c7ab9 */ /* 0x000fe20000000800 */
[----:B------:R-:W-:Y:S02]  /*89e0*/  USHF.L.U32 UR11, UR16, UR11, URZ ;  /* 0x0000000b100b7299 */ /* 0x000fe4000800063f */
[----:B------:R-:W-:Y:S02]  /*89f0*/  UIMAD.WIDE.U32 UR24, UR8, UR12, URZ ;  /* 0x0000000c081872a5 */ /* 0x000fe4000f8e003f */
[----:B------:R-:W-:-:S02]  /*8a00*/  UIMAD UR21, UR9, UR12, URZ ;  /* 0x0000000c091572a4 */ /* 0x000fc4000f8e023f */
[----:B------:R-:W-:Y:S02]  /*8a10*/  ULOP3.LUT UR10, UR10, 0xffff, URZ, 0xc0, !UPT ;  /* 0x0000ffff0a0a7892 */ /* 0x000fe4000f8ec03f */
[----:B------:R-:W-:Y:S02]  /*8a20*/  ULOP3.LUT UR6, UR6, 0x20, URZ, 0xc0, !UPT ;  /* 0x0000002006067892 */ /* 0x000fe4000f8ec03f */
[----:B------:R-:W-:Y:S02]  /*8a30*/  ULOP3.LUT UR7, UR7, 0x800, URZ, 0xc0, !UPT ;  /* 0x0000080007077892 */ /* 0x000fe4000f8ec03f */
[----:B------:R-:W-:Y:S02]  /*8a40*/  ULOP3.LUT UR14, UR14, UR11, URZ, 0xfc, !UPT ;  /* 0x0000000b0e0e7292 */ /* 0x000fe4000f8efc3f */
[----:B------:R-:W-:Y:S02]  /*8a50*/  UIADD3 UR21, UR25, UR21, URZ ;  /* 0x0000001519157290 */ /* 0x000fe4000fffe03f */
[----:B------:R-:W-:-:S12]  /*8a60*/  USHF.L.U32 UR15, UR15, UR10, URZ ;  /* 0x0000000a0f0f7299 */ /* 0x000fd8000800063f */
.L_x_187:
[----:B------:R-:W-:-:S03]  /*8a70*/  UMOV UR8, 0xffffffff ;  /* 0xffffffff00087882 */ /* 0x000fc60000000000 */
[----:B------:R-:W-:Y:S05]  /*8a80*/  BRA.DIV UR8, `(.L_x_177) ;  /* 0x0000001208a87947 */ /* 0x000fea000b800000 */
[----:B------:R-:W-:-:S13]  /*8a90*/  ELECT P0, URZ, PT ;  /* 0x00000000003f782f */ /* 0x000fda0003800000 */
.L_x_205:
[----:B------:R-:W0:Y:S01]  /*8aa0*/  LDC R7, c[0x0][0x28c] ;  /* 0x0000a300ff077b82 */ /* 0x000e220000000800 */
[----:B------:R-:W-:Y:S01]  /*8ab0*/  BSSY B1, `(.L_x_178) ;  /* 0x000003b000017945 */ /* 0x000fe20003800000 */
[----:B0-----:R-:W-:-:S13]  /*8ac0*/  ISETP.LT.OR P0, PT, R7, 0x1, !P0 ;  /* 0x000000010700780c */ /* 0x001fda0004701670 */
[----:B------:R-:W-:Y:S05]  /*8ad0*/  @P0 BRA `(.L_x_179) ;  /* 0x0000000000e00947 */ /* 0x000fea0003800000 */
[----:B------:R-:W-:Y:S01]  /*8ae0*/  LEA R9, R6, UR27, 0x1 ;  /* 0x0000001b06097c11 */ /* 0x000fe2000f8e08ff */
[----:B------:R-:W-:Y:S01]  /*8af0*/  IMAD.MOV.U32 R21, RZ, RZ, RZ ;  /* 0x000000ffff157224 */ /* 0x000fe200078e00ff */
[----:B------:R-:W-:Y:S01]  /*8b00*/  LEA R17, R17, UR6, 0x6 ;  /* 0x0000000611117c11 */ /* 0x000fe2000f8e30ff */
[----:B------:R-:W-:Y:S02]  /*8b10*/  IMAD.MOV.U32 R6, RZ, RZ, R5 ;  /* 0x000000ffff067224 */ /* 0x000fe400078e0005 */
[----:B------:R-:W-:Y:S02]  /*8b20*/  IMAD.MOV.U32 R7, RZ, RZ, R11 ;  /* 0x000000ffff077224 */ /* 0x000fe400078e000b */
[----:B------:R-:W-:Y:S02]  /*8b30*/  IMAD.MOV.U32 R8, RZ, RZ, R15 ;  /* 0x000000ffff087224 */ /* 0x000fe400078e000f */
[----:B------:R-:W-:-:S07]  /*8b40*/  IMAD.SHL.U32 R18, R9, 0x80, RZ ;  /* 0x0000008009127824 */ /* 0x000fce00078e00ff */
.L_x_182:
[----:B------:R-:W0:Y:S01]  /*8b50*/  S2R R12, SR_CgaCtaId ;  /* 0x00000000000c7919 */ /* 0x000e220000008800 */
[----:B------:R-:W-:Y:S02]  /*8b60*/  MOV R9, 0x400 ;  /* 0x0000040000097802 */ /* 0x000fe40000000f00 */
[----:B------:R-:W-:Y:S02]  /*8b70*/  LOP3.LUT P1, RZ, R0, 0x7f, RZ, 0xc0, !PT ;  /* 0x0000007f00ff7812 */ /* 0x000fe4000782c0ff */
[----:B0-----:R-:W-:Y:S02]  /*8b80*/  LEA R19, R12, R9, 0x18 ;  /* 0x000000090c137211 */ /* 0x001fe400078ec0ff */
[----:B------:R-:W-:-:S09]  /*8b90*/  SHF.L.U32 R9, R7, 0x1f, RZ ;  /* 0x0000001f07097819 */ /* 0x000fd200000006ff */
[----:B------:R-:W0:Y:S01]  /*8ba0*/  @!P1 LDC R12, c[0x0][0x500] ;  /* 0x00014000ff0c9b82 */ /* 0x000e220000000800 */
[----:B------:R-:W-:-:S04]  /*8bb0*/  IMAD R20, R8, 0x8, R19 ;  /* 0x0000000808147824 */ /* 0x000fc800078e0213 */
[----:B------:R-:W1:Y:S02]  /*8bc0*/  SYNCS.PHASECHK.TRANS64.TRYWAIT P0, [R20+URZ+0x58], R9 ;  /* 0x00005809140075a7 */ /* 0x000e64000800017f */
[----:B-1----:R-:W-:Y:S05]  /*8bd0*/  @!P0 BRA `(.L_x_180) ;  /* 0x0000001000748947 */ /* 0x002fea0003800000 */
.L_x_206:
[----:B-1----:R-:W-:Y:S01]  /*8be0*/  PRMT R9, R14, 0x9910, RZ ;  /* 0x000099100e097816 */ /* 0x002fe200000000ff */
[----:B0-----:R0:W-:Y:S03]  /*8bf0*/  @!P1 SYNCS.ARRIVE.TRANS64 RZ, [R20+URZ], R12 ;  /* 0x0000000c14ff99a7 */ /* 0x0011e6000800003f */
[----:B------:R-:W-:-:S13]  /*8c00*/  ISETP.NE.AND P0, PT, R9, 0x2, PT ;  /* 0x000000020900780c */ /* 0x000fda0003f05270 */
[----:B0-----:R-:W-:Y:S05]  /*8c10*/  @P0 BRA `(.L_x_181) ;  /* 0x0000000000040947 */ /* 0x001fea0003800000 */
[----:B------:R-:W-:Y:S01]  /*8c20*/  BPT.TRAP 0x1 ;  /* 0x000000040000795c */ /* 0x000fe20000300000 */
.L_x_181:
[----:B------:R-:W-:Y:S01]  /*8c30*/  LEA R9, R8, UR27, 0x1 ;  /* 0x0000001b08097c11 */ /* 0x000fe2000f8e08ff */
[----:B------:R-:W-:Y:S01]  /*8c40*/  VIADD R6, R6, 0xffffffff ;  /* 0xffffffff06067836 */ /* 0x000fe20000000000 */
[----:B------:R-:W-:Y:S01]  /*8c50*/  R2UR UR11, R8 ;  /* 0x00000000080b72ca */ /* 0x000fe200000e0000 */
[----:B------:R-:W-:Y:S01]  /*8c60*/  UIADD3 UR16, UP0, UR28, 0xf0, URZ ;  /* 0x000000f01c107890 */ /* 0x000fe2000ff1e03f */
[----:B------:R-:W-:Y:S01]  /*8c70*/  R2UR UR22, R19 ;  /* 0x00000000131672ca */ /* 0x000fe200000e0000 */
[----:B------:R-:W-:Y:S01]  /*8c80*/  IMAD.U32 R9, R9, 0x2000, R19 ;  /* 0x0000200009097824 */ /* 0x000fe200078e0013 */
[----:B------:R-:W-:Y:S01]  /*8c90*/  R2UR UR23, R18 ;  /* 0x00000000121772ca */ /* 0x000fe200000e0000 */
[----:B------:R-:W-:Y:S01]  /*8ca0*/  UIADD3 UR32, UP1, UR28, 0x1f0, URZ ;  /* 0x000001f01c207890 */ /* 0x000fe2000ff3e03f */
[----:B------:R-:W-:Y:S01]  /*8cb0*/  R2UR UR9, R20 ;  /* 0x00000000140972ca */ /* 0x000fe200000e0000 */
[----:B------:R-:W-:Y:S01]  /*8cc0*/  UIADD3.X UR17, URZ, UR29, URZ, UP0, !UPT ;  /* 0x0000001d3f117290 */ /* 0x000fe200087fe43f */
[----:B------:R-:W-:Y:S01]  /*8cd0*/  R2UR UR8, R9 ;  /* 0x00000000090872ca */ /* 0x000fe200000e0000 */
[----:B------:R-:W-:Y:S01]  /*8ce0*/  UPRMT UR20, URZ, 0x5410, UR15 ;  /* 0x000054103f147896 */ /* 0x000fe2000800000f */
[----:B------:R-:W-:Y:S01]  /*8cf0*/  R2UR UR10, R21 ;  /* 0x00000000150a72ca */ /* 0x000fe200000e0000 */
[----:B------:R-:W-:Y:S01]  /*8d00*/  VIADD R8, R8, 0x1 ;  /* 0x0000000108087836 */ /* 0x000fe20000000000 */
[----:B------:R-:W-:Y:S01]  /*8d10*/  R2UR UR12, R16 ;  /* 0x00000000100c72ca */ /* 0x000fe200000e0000 */
[----:B------:R-:W-:Y:S01]  /*8d20*/  ULEA UR11, UR11, UR7, 0xc ;  /* 0x000000070b0b7291 */ /* 0x000fe2000f8e603f */
[----:B------:R-:W-:Y:S01]  /*8d30*/  R2UR UR26, R17 ;  /* 0x00000000111a72ca */ /* 0x000fe200000e0000 */
[----:B------:R-:W-:Y:S01]  /*8d40*/  UPRMT UR30, URZ, 0x5410, UR14 ;  /* 0x000054103f1e7896 */ /* 0x000fe2000800000e */
[----:B------:R-:W-:Y:S01]  /*8d50*/  ISETP.GT.AND P1, PT, R6, 0x1, PT ;  /* 0x000000010600780c */ /* 0x000fe20003f24270 */
[----:B------:R-:W-:Y:S01]  /*8d60*/  UIADD3 UR22, UR22, 0x2c180, UR11 ;  /* 0x0002c18016167890 */ /* 0x000fe2000fffe00b */
[----:B------:R-:W-:Y:S01]  /*8d70*/  ISETP.NE.AND P0, PT, R8, 0xb, PT ;  /* 0x0000000b0800780c */ /* 0x000fe20003f05270 */
[----:B------:R-:W-:Y:S01]  /*8d80*/  UIADD3.X UR33, URZ, UR29, URZ, UP1, !UPT ;  /* 0x0000001d3f217290 */ /* 0x000fe20008ffe43f */
[----:B------:R-:W-:Y:S01]  /*8d90*/  VIADD R21, R21, 0x40 ;  /* 0x0000004015157836 */ /* 0x000fe20000000000 */
[----:B------:R-:W-:Y:S01]  /*8da0*/  UIADD3 UR8, UR8, 0x180, URZ ;  /* 0x0000018008087890 */ /* 0x000fe2000fffe03f */
[----:B------:R-:W-:Y:S01]  /*8db0*/  SEL R12, RZ, 0x1, P0 ;  /* 0x00000001ff0c7807 */ /* 0x000fe20000000000 */
[----:B------:R-:W-:Y:S01]  /*8dc0*/  UMOV UR18, 0x0 ;  /* 0x0000000000127882 */ /* 0x000fe20000000000 */
[----:B------:R-:W-:Y:S01]  /*8dd0*/  UMOV UR19, 0x10000000 ;  /* 0x1000000000137882 */ /* 0x000fe20000000000 */
[----:B------:R-:W-:Y:S01]  /*8de0*/  UMOV UR11, UR23 ;  /* 0x00000017000b7c82 */ /* 0x000fe20008000000 */
[----:B------:R-:W-:-:S02]  /*8df0*/  LOP3.LUT R7, R7, R12, RZ, 0x3c, !PT ;  /* 0x0000000c07077212 */ /* 0x000fc400078e3cff */
[----:B------:R-:W-:Y:S02]  /*8e00*/  SEL R8, R8, RZ, P0 ;  /* 0x000000ff08087207 */ /* 0x000fe40000000000 */
[----:B------:R0:W-:Y:S02]  /*8e10*/  UTMALDG.3D.MULTICAST [UR8], [UR16], UR20, desc[UR18] ;  /* 0x00001208100073b4 */ /* 0x0001e40008011814 */
[----:B0-----:R-:W-:Y:S01]  /*8e20*/  UMOV UR8, UR22 ;  /* 0x0000001600087c82 */ /* 0x001fe20008000000 */
[----:B------:R-:W-:Y:S02]  /*8e30*/  UMOV UR11, UR26 ;  /* 0x0000001a000b7c82 */ /* 0x000fe40008000000 */
[----:B------:R0:W-:Y:S02]  /*8e40*/  UTMALDG.3D.MULTICAST [UR8], [UR32], UR30, desc[UR18] ;  /* 0x00001208200073b4 */ /* 0x0001e4000801181e */
[----:B0-----:R-:W-:Y:S05]  /*8e50*/  @P1 BRA `(.L_x_182) ;  /* 0xfffffffc003c1947 */ /* 0x001fea000383ffff */
.L_x_179:
[----:B------:R-:W-:Y:S05]  /*8e60*/  BSYNC B1 ;  /* 0x0000000000017941 */ /* 0x000fea0003800000 */
.L_x_178:
[----:B------:R-:W-:Y:S01]  /*8e70*/  LOP3.LUT P1, RZ, R13, 0xff, RZ, 0xc0, !PT ;  /* 0x000000ff0dff7812 */ /* 0x000fe2000782c0ff */
[C---:B------:R-:W-:Y:S01]  /*8e80*/  IMAD.IADD R15, R10.reuse, 0x1, R15 ;  /* 0x000000010a0f7824 */ /* 0x040fe200078e020f */
[----:B------:R-:W-:Y:S01]  /*8e90*/  ULDC.64 UR8, c[0x0][0x650] ;  /* 0x0001940000087ab9 */ /* 0x000fe20000000a00 */
[C---:B------:R-:W-:Y:S01]  /*8ea0*/  ISETP.GE.U32.AND P2, PT, R10.reuse, 0xb, PT ;  /* 0x0000000b0a00780c */ /* 0x040fe20003f46070 */
[----:B------:R-:W-:Y:S01]  /*8eb0*/  BSSY B1, `(.L_x_183) ;  /* 0x0000069000017945 */ /* 0x000fe20003800000 */
[----:B------:R-:W-:Y:S01]  /*8ec0*/  IMAD.MOV.U32 R17, RZ, RZ, -0x1 ;  /* 0xffffffffff117424 */ /* 0x000fe200078e00ff */
[----:B------:R-:W-:Y:S01]  /*8ed0*/  ISETP.GT.U32.AND P0, PT, R15, 0xa, PT ;  /* 0x0000000a0f00780c */ /* 0x000fe20003f04070 */
[----:B------:R-:W-:Y:S01]  /*8ee0*/  IMAD.MOV.U32 R16, RZ, RZ, -0x1 ;  /* 0xffffffffff107424 */ /* 0x000fe200078e00ff */
[----:B------:R-:W-:Y:S02]  /*8ef0*/  PRMT R13, RZ, 0x7610, R13 ;  /* 0x00007610ff0d7816 */ /* 0x000fe4000000000d */
[----:B------:R-:W-:-:S03]  /*8f00*/  ISETP.LT.U32.AND P0, PT, R10, 0xb, P0 ;  /* 0x0000000b0a00780c */ /* 0x000fc60000701070 */
[----:B------:R-:W0:Y:S01]  /*8f10*/  @P1 S2R R7, SR_CgaCtaId ;  /* 0x0000000000071919 */ /* 0x000e220000008800 */
[----:B------:R-:W-:-:S04]  /*8f20*/  @P1 MOV R6, 0x400 ;  /* 0x0000040000061802 */ /* 0x000fc80000000f00 */
[----:B0-----:R-:W-:Y:S01]  /*8f30*/  @P1 LEA R8, R7, R6, 0x18 ;  /* 0x0000000607081211 */ /* 0x001fe200078ec0ff */
[----:B------:R-:W-:Y:S01]  /*8f40*/  IMAD.WIDE.U32 R6, R15, -0x45d1745d, RZ ;  /* 0xba2e8ba30f067825 */ /* 0x000fe200078e00ff */
[----:B------:R-:W-:Y:S02]  /*8f50*/  SEL R6, RZ, 0x1, !P0 ;  /* 0x00000001ff067807 */ /* 0x000fe40004000000 */
[----:B------:R0:W-:Y:S01]  /*8f60*/  @P1 SYNCS.ARRIVE.TRANS64.A1T0 RZ, [R8+URZ+0xc8], RZ ;  /* 0x0000c8ff08ff19a7 */ /* 0x0001e2000810003f */
[----:B------:R-:W-:Y:S02]  /*8f70*/  IADD3 R2, P1, R2, UR24, RZ ;  /* 0x0000001802027c10 */ /* 0x000fe4000ff3e0ff */
[----:B------:R-:W-:Y:S01]  /*8f80*/  LOP3.LUT R11, R11, R6, RZ, 0x3c, !PT ;  /* 0x000000060b0b7212 */ /* 0x000fe200078e3cff */
[----:B------:R-:W-:Y:S01]  /*8f90*/  IMAD.MOV.U32 R6, RZ, RZ, -0x1 ;  /* 0xffffffffff067424 */ /* 0x000fe200078e00ff */
[----:B------:R-:W-:Y:S02]  /*8fa0*/  IADD3.X R3, R3, UR21, RZ, P1, !PT ;  /* 0x0000001503037c10 */ /* 0x000fe40008ffe4ff */
[----:B------:R-:W-:-:S02]  /*8fb0*/  ISETP.GE.U32.AND P0, PT, R2, UR8, PT ;  /* 0x0000000802007c0c */ /* 0x000fc4000bf06070 */
[----:B0-----:R-:W-:Y:S02]  /*8fc0*/  SHF.R.U32.HI R8, RZ, 0x3, R7 ;  /* 0x00000003ff087819 */ /* 0x001fe40000011607 */
[----:B------:R-:W-:Y:S02]  /*8fd0*/  ISETP.GE.U32.AND.EX P0, PT, R3, UR9, PT, P0 ;  /* 0x0000000903007c0c */ /* 0x000fe4000bf06100 */
[----:B------:R-:W-:Y:S01]  /*8fe0*/  @P2 LOP3.LUT R11, R11, 0x1, R8, 0x78, !PT ;  /* 0x000000010b0b2812 */ /* 0x000fe200078e7808 */
[----:B------:R-:W-:Y:S01]  /*8ff0*/  IMAD R15, R8, -0xb, R15 ;  /* 0xfffffff5080f7824 */ /* 0x000fe200078e020f */
[----:B------:R-:W-:-:S09]  /*9000*/  PRMT R7, RZ, 0x7610, R7 ;  /* 0x00007610ff077816 */ /* 0x000fd20000000007 */
[----:B------:R-:W-:Y:S05]  /*9010*/  @P0 BRA `(.L_x_184) ;  /* 0x0000000400480947 */ /* 0x000fea0003800000 */
[----:B------:R-:W0:Y:S01]  /*9020*/  S2R R17, SR_CTAID.X ;  /* 0x0000000000117919 */ /* 0x000e220000002500 */
[----:B------:R-:W-:Y:S01]  /*9030*/  ULDC.64 UR8, c[0x0][0x628] ;  /* 0x00018a0000087ab9 */ /* 0x000fe20000000a00 */
[----:B------:R-:W1:Y:S01]  /*9040*/  LDC R18, c[0x0][0x144] ;  /* 0x00005100ff127b82 */ /* 0x000e620000000800 */
[----:B------:R-:W-:Y:S01]  /*9050*/  ISETP.NE.U32.AND P0, PT, RZ, UR8, PT ;  /* 0x00000008ff007c0c */ /* 0x000fe2000bf05070 */
[----:B------:R-:W2:Y:S01]  /*9060*/  S2R R12, SR_CTAID.Y ;  /* 0x00000000000c7919 */ /* 0x000ea20000002600 */
[----:B------:R-:W-:Y:S01]  /*9070*/  ULDC UR10, c[0x0][0x150] ;  /* 0x00005400000a7ab9 */ /* 0x000fe20000000800 */
[----:B------:R-:W-:Y:S01]  /*9080*/  ULDC UR11, c[0x0][0x630] ;  /* 0x00018c00000b7ab9 */ /* 0x000fe20000000800 */
[----:B------:R-:W-:Y:S01]  /*9090*/  ISETP.NE.AND.EX P0, PT, RZ, UR9, PT, P0 ;  /* 0x00000009ff007c0c */ /* 0x000fe2000bf05300 */
[----:B------:R-:W-:Y:S01]  /*90a0*/  IMAD.MOV.U32 R6, RZ, RZ, R2 ;  /* 0x000000ffff067224 */ /* 0x000fe200078e0002 */
[----:B0-----:R-:W-:-:S05]  /*90b0*/  I2FP.F32.U32 R7, R17 ;  /* 0x0000001100077245 */ /* 0x001fca0000201000 */
[----:B------:R-:W-:Y:S01]  /*90c0*/  FMUL R20, R7, UR10 ;  /* 0x0000000a07147c20 */ /* 0x000fe20008400000 */
[----:B------:R-:W-:-:S05]  /*90d0*/  IMAD.MOV.U32 R7, RZ, RZ, R3 ;  /* 0x000000ffff077224 */ /* 0x000fca00078e0003 */
[----:B--2---:R-:W-:Y:S05]  /*90e0*/  @!P0 BRA `(.L_x_185) ;  /* 0x0000000000288947 */ /* 0x004fea0003800000 */
[----:B------:R-:W-:Y:S02]  /*90f0*/  ULDC UR10, c[0x0][0x634] ;  /* 0x00018d00000a7ab9 */ /* 0x000fe40000000800 */
[----:B------:R-:W-:-:S05]  /*9100*/  IADD3 R7, P0, R2, UR10, RZ ;  /* 0x0000000a02077c10 */ /* 0x000fca000ff1e0ff */
[----:B------:R-:W-:-:S04]  /*9110*/  IMAD.X R19, RZ, RZ, R3, P0 ;  /* 0x000000ffff137224 */ /* 0x000fc800000e0603 */
[----:B------:R-:W-:-:S04]  /*9120*/  IMAD.WIDE.U32 R8, R19, UR8, RZ ;  /* 0x0000000813087c25 */ /* 0x000fc8000f8e00ff */
[----:B------:R-:W-:-:S04]  /*9130*/  IMAD.WIDE.U32 R8, P0, R7, UR9, R8 ;  /* 0x0000000907087c25 */ /* 0x000fc8000f800008 */
[----:B------:R-:W-:-:S04]  /*9140*/  IMAD.WIDE.U32 R6, R7, UR8, RZ ;  /* 0x0000000807067c25 */ /* 0x000fc8000f8e00ff */
[----:B------:R-:W-:Y:S01]  /*9150*/  IMAD.MOV.U32 R6, RZ, RZ, R9 ;  /* 0x000000ffff067224 */ /* 0x000fe200078e0009 */
[----:B------:R-:W-:Y:S01]  /*9160*/  IADD3 RZ, P1, R7, R8, RZ ;  /* 0x0000000807ff7210 */ /* 0x000fe20007f3e0ff */
[----:B------:R-:W-:-:S04]  /*9170*/  IMAD.X R7, RZ, RZ, RZ, P0 ;  /* 0x000000ffff077224 */ /* 0x000fc800000e06ff */
[----:B------:R-:W-:-:S08]  /*9180*/  IMAD.WIDE.U32.X R6, R19, UR9, R6, P1 ;  /* 0x0000000913067c25 */ /* 0x000fd000088e0406 */
.L_x_185:
[--C-:B------:R-:W-:Y:S01]  /*9190*/  SHF.R.U64 R16, R6, UR11, R7.reuse ;  /* 0x0000000b06107c19 */ /* 0x100fe20008001207 */
[----:B------:R-:W0:Y:S01]  /*91a0*/  F2I.U32.TRUNC.NTZ R20, R20 ;  /* 0x0000001400147305 */ /* 0x000e22000020f000 */
[----:B------:R-:W-:Y:S01]  /*91b0*/  SHF.R.U32.HI R6, RZ, UR11, R7 ;  /* 0x0000000bff067c19 */ /* 0x000fe20008011607 */
[----:B------:R-:W-:Y:S01]  /*91c0*/  ULDC.64 UR8, c[0x0][0x620] ;  /* 0x0001880000087ab9 */ /* 0x000fe20000000a00 */
[----:B------:R-:W-:Y:S01]  /*91d0*/  IADD3 R9, P0, RZ, -R16, RZ ;  /* 0x80000010ff097210 */ /* 0x000fe20007f1e0ff */
[----:B------:R-:W-:Y:S01]  /*91e0*/  ULDC.64 UR10, c[0x0][0x640] ;  /* 0x00019000000a7ab9 */ /* 0x000fe20000000a00 */
[----:B------:R-:W2:Y:S03]  /*91f0*/  LDC R21, c[0x0][0x148] ;  /* 0x00005200ff157b82 */ /* 0x000ea60000000800 */
[----:B------:R-:W-:Y:S01]  /*9200*/  IMAD.X R6, RZ, RZ, ~R6, P0 ;  /* 0x000000ffff067224 */ /* 0x000fe200000e0e06 */
[----:B------:R-:W-:-:S03]  /*9210*/  ISETP.NE.U32.AND P0, PT, RZ, UR10, PT ;  /* 0x0000000aff007c0c */ /* 0x000fc6000bf05070 */
[----:B------:R-:W-:Y:S01]  /*9220*/  IMAD R8, R6, UR8, RZ ;  /* 0x0000000806087c24 */ /* 0x000fe2000f8e02ff */
[----:B------:R-:W-:Y:S01]  /*9230*/  ISETP.NE.AND.EX P0, PT, RZ, UR11, PT, P0 ;  /* 0x0000000bff007c0c */ /* 0x000fe2000bf05300 */
[----:B------:R-:W-:Y:S01]  /*9240*/  IMAD.WIDE.U32 R6, R9, UR8, R2 ;  /* 0x0000000809067c25 */ /* 0x000fe2000f8e0002 */
[----:B------:R-:W-:-:S03]  /*9250*/  ULDC UR8, c[0x0][0x618] ;  /* 0x0001860000087ab9 */ /* 0x000fc60000000800 */
[----:B------:R-:W-:Y:S01]  /*9260*/  IMAD R9, R9, UR9, R8 ;  /* 0x0000000909097c24 */ /* 0x000fe2000f8e0208 */
[----:B------:R-:W-:Y:S01]  /*9270*/  ULDC UR9, c[0x0][0x154] ;  /* 0x0000550000097ab9 */ /* 0x000fe20000000800 */
[----:B0-----:R-:W-:Y:S02]  /*9280*/  IMAD.MOV R8, RZ, RZ, -R20 ;  /* 0x000000ffff087224 */ /* 0x001fe400078e0a14 */
[----:B------:R-:W-:Y:S02]  /*9290*/  IMAD.IADD R7, R7, 0x1, R9 ;  /* 0x0000000107077824 */ /* 0x000fe400078e0209 */
[----:B-1----:R-:W-:Y:S01]  /*92a0*/  IMAD R17, R18, R8, R17 ;  /* 0x0000000812117224 */ /* 0x002fe200078e0211 */
[----:B------:R-:W-:Y:S02]  /*92b0*/  I2FP.F32.U32 R8, R12 ;  /* 0x0000000c00087245 */ /* 0x000fe40000201000 */
[--C-:B------:R-:W-:Y:S02]  /*92c0*/  SHF.R.U64 R18, R6, UR8, R7.reuse ;  /* 0x0000000806127c19 */ /* 0x100fe40008001207 */
[----:B------:R-:W-:Y:S01]  /*92d0*/  SHF.R.U32.HI R7, RZ, UR8, R7 ;  /* 0x00000008ff077c19 */ /* 0x000fe20008011607 */
[----:B------:R-:W-:Y:S01]  /*92e0*/  FMUL R8, R8, UR9 ;  /* 0x0000000908087c20 */ /* 0x000fe20008400000 */
[----:B------:R-:W-:-:S02]  /*92f0*/  ULDC UR8, c[0x0][0x608] ;  /* 0x0001820000087ab9 */ /* 0x000fc40000000800 */
[--C-:B------:R-:W-:Y:S01]  /*9300*/  SHF.R.U64 R20, R18, UR8, R7.reuse ;  /* 0x0000000812147c19 */ /* 0x100fe20008001207 */
[----:B------:R0:W1:Y:S01]  /*9310*/  F2I.U32.TRUNC.NTZ R22, R8 ;  /* 0x0000000800167305 */ /* 0x000062000020f000 */
[----:B------:R-:W-:Y:S01]  /*9320*/  SHF.R.U32.HI R7, RZ, UR8, R7 ;  /* 0x00000008ff077c19 */ /* 0x000fe20008011607 */
[----:B------:R-:W-:-:S03]  /*9330*/  ULDC UR8, c[0x0][0x658] ;  /* 0x0001960000087ab9 */ /* 0x000fc60000000800 */
[--C-:B------:R-:W-:Y:S02]  /*9340*/  SHF.R.U64 R19, R20, UR8, R7.reuse ;  /* 0x0000000814137c19 */ /* 0x100fe40008001207 */
[----:B------:R-:W-:-:S03]  /*9350*/  SHF.R.U32.HI R23, RZ, UR8, R7 ;  /* 0x00000008ff177c19 */ /* 0x000fc60008011607 */
[----:B------:R-:W-:Y:S02]  /*9360*/  IMAD.MOV.U32 R6, RZ, RZ, R19 ;  /* 0x000000ffff067224 */ /* 0x000fe400078e0013 */
[----:B------:R-:W-:Y:S01]  /*9370*/  IMAD.MOV.U32 R7, RZ, RZ, R23 ;  /* 0x000000ffff077224 */ /* 0x000fe200078e0017 */
[----:B0-----:R-:W-:Y:S06]  /*9380*/  @!P0 BRA `(.L_x_186) ;  /* 0x0000000000288947 */ /* 0x001fec0003800000 */
        /* <DEDUP_REMOVED lines=10> */
.L_x_186:
[----:B------:R-:W-:Y:S01]  /*9430*/  ULDC UR8, c[0x0][0x648] ;  /* 0x0001920000087ab9 */ /* 0x000fe20000000800 */
[----:B-1----:R-:W-:Y:S01]  /*9440*/  IMAD.MOV R22, RZ, RZ, -R22 ;  /* 0x000000ffff167224 */ /* 0x002fe200078e0a16 */
[----:B------:R-:W-:Y:S01]  /*9450*/  SHF.R.U64 R7, R6, UR8, R7 ;  /* 0x0000000806077c19 */ /* 0x000fe20008001207 */
[----:B------:R-:W-:Y:S01]  /*9460*/  ULDC UR8, c[0x0][0x638] ;  /* 0x00018e0000087ab9 */ /* 0x000fe20000000800 */
[----:B------:R-:W-:Y:S01]  /*9470*/  LOP3.LUT R6, R20, UR13, RZ, 0xc0, !PT ;  /* 0x0000000d14067c12 */ /* 0x000fe2000f8ec0ff */
[----:B--2---:R-:W-:Y:S01]  /*9480*/  @P3 IMAD R17, R21, R22, R12 ;  /* 0x0000001615113224 */ /* 0x004fe200078e020c */
[----:B------:R-:W-:Y:S01]  /*9490*/  LOP3.LUT R18, R18, UR4, RZ, 0xc0, !PT ;  /* 0x0000000412127c12 */ /* 0x000fe2000f8ec0ff */
[----:B------:R-:W-:Y:S01]  /*94a0*/  IMAD.MOV R8, RZ, RZ, -R7 ;  /* 0x000000ffff087224 */ /* 0x000fe200078e0a07 */
[----:B------:R-:W-:Y:S01]  /*94b0*/  ULDC UR9, c[0x0][0x610] ;  /* 0x0001840000097ab9 */ /* 0x000fe20000000800 */
[----:B------:R-:W-:Y:S02]  /*94c0*/  IMAD R6, R7, UR5, R6 ;  /* 0x0000000507067c24 */ /* 0x000fe4000f8e0206 */
[----:B------:R-:W-:Y:S01]  /*94d0*/  IMAD R19, R8, UR8, R19 ;  /* 0x0000000808137c24 */ /* 0x000fe2000f8e0213 */
[----:B------:R-:W-:Y:S01]  /*94e0*/  ULDC UR8, c[0x0][0x600] ;  /* 0x0001800000087ab9 */ /* 0x000fe20000000800 */
[----:B------:R-:W-:-:S02]  /*94f0*/  IMAD R6, R6, UR9, R17 ;  /* 0x0000000906067c24 */ /* 0x000fc4000f8e0211 */
[----:B------:R-:W-:Y:S02]  /*9500*/  IMAD R19, R19, UR8, R18 ;  /* 0x0000000813137c24 */ /* 0x000fe4000f8e0212 */
[----:B------:R-:W-:-:S03]  /*9510*/  IMAD.MOV.U32 R7, RZ, RZ, 0x1 ;  /* 0x00000001ff077424 */ /* 0x000fc600078e00ff */
[----:B------:R-:W-:Y:S02]  /*9520*/  SEL R17, R19, R6, !P3 ;  /* 0x0000000613117207 */ /* 0x000fe40005800000 */
[----:B------:R-:W-:-:S07]  /*9530*/  SEL R6, R6, R19, !P3 ;  /* 0x0000001306067207 */ /* 0x000fce0005800000 */
.L_x_184:
[----:B------:R-:W-:Y:S05]  /*9540*/  BSYNC B1 ;  /* 0x0000000000017941 */ /* 0x000fea0003800000 */
.L_x_183:
[----:B------:R-:W-:-:S13]  /*9550*/  LOP3.LUT P0, RZ, R7, 0xff, RZ, 0xc0, !PT ;  /* 0x000000ff07ff7812 */ /* 0x000fda000780c0ff */
[----:B------:R-:W-:Y:S05]  /*9560*/  @P0 BRA `(.L_x_187) ;  /* 0xfffffff400400947 */ /* 0x000fea000383ffff */
[----:B------:R-:W-:Y:S05]  /*9570*/  BSYNC B0 ;  /* 0x0000000000007941 */ /* 0x000fea0003800000 */
.L_x_176:
[----:B------:R-:W-:-:S03]  /*9580*/  UMOV UR8, 0xffffffff ;  /* 0xffffffff00087882 */ /* 0x000fc60000000000 */
[----:B------:R-:W-:Y:S05]  /*9590*/  BRA.DIV UR8, `(.L_x_188) ;  /* 0x0000000a08187947 */ /* 0x000fea000b800000 */
[----:B------:R-:W-:-:S13]  /*95a0*/  ELECT P0, URZ, PT ;  /* 0x00000000003f782f */ /* 0x000fda0003800000 */
.L_x_209:
[----:B------:R-:W-:Y:S04]  /*95b0*/  BSSY B0, `(.L_x_189) ;  /* 0x000006a000007945 */ /* 0x000fe80003800000 */
[----:B------:R-:W-:Y:S05]  /*95c0*/  @!P0 BRA `(.L_x_190) ;  /* 0x0000000400a08947 */ /* 0x000fea0003800000 */
[----:B------:R-:W-:-:S04]  /*95d0*/  LOP3.LUT R4, R4, 0x2, RZ, 0xfc, !PT ;  /* 0x0000000204047812 */ /* 0x000fc800078efcff */
[----:B------:R-:W-:-:S13]  /*95e0*/  ISETP.NE.AND P0, PT, R4, 0x3, PT ;  /* 0x000000030400780c */ /* 0x000fda0003f05270 */
[----:B------:R-:W-:Y:S05]  /*95f0*/  @!P0 BRA `(.L_x_191) ;  /* 0x0000000000048947 */ /* 0x000fea0003800000 */
[----:B------:R-:W-:Y:S01]  /*9600*/  BPT.TRAP 0x1 ;  /* 0x000000040000795c */ /* 0x000fe20000300000 */
.L_x_191:
[----:B------:R-:W0:Y:S01]  /*9610*/  S2R R3, SR_CgaCtaId ;  /* 0x0000000000037919 */ /* 0x000e220000008800 */
[----:B------:R-:W-:-:S04]  /*9620*/  MOV R0, 0x400 ;  /* 0x0000040000007802 */ /* 0x000fc80000000f00 */
[----:B0-----:R-:W-:Y:S02]  /*9630*/  LEA R0, R3, R0, 0x18 ;  /* 0x0000000003007211 */ /* 0x001fe400078ec0ff */
[----:B------:R-:W-:-:S03]  /*9640*/  SHF.L.U32 R3, R11, 0x1f, RZ ;  /* 0x0000001f0b037819 */ /* 0x000fc600000006ff */
[----:B------:R-:W-:-:S04]  /*9650*/  VIADD R0, R0, 0x58 ;  /* 0x0000005800007836 */ /* 0x000fc80000000000 */
[C---:B------:R-:W-:Y:S02]  /*9660*/  IMAD R6, R15.reuse, 0x8, R0 ;  /* 0x000000080f067824 */ /* 0x040fe400078e0200 */
[----:B------:R-:W-:Y:S02]  /*9670*/  VIADD R15, R15, 0x1 ;  /* 0x000000010f0f7836 */ /* 0x000fe40000000000 */
[----:B------:R-:W0:Y:S03]  /*9680*/  SYNCS.PHASECHK.TRANS64.TRYWAIT P0, [R6+URZ], R3 ;  /* 0x00000003060075a7 */ /* 0x000e26000800017f */
[----:B------:R-:W-:-:S04]  /*9690*/  ISETP.NE.AND P1, PT, R15, 0xb, PT ;  /* 0x0000000b0f00780c */ /* 0x000fc80003f25270 */
[----:B------:R-:W-:Y:S02]  /*96a0*/  SEL R2, RZ, 0x1, P1 ;  /* 0x00000001ff027807 */ /* 0x000fe40000800000 */
[----:B------:R-:W-:Y:S02]  /*96b0*/  SEL R15, R15, RZ, P1 ;  /* 0x000000ff0f0f7207 */ /* 0x000fe40000800000 */
[----:B------:R-:W-:-:S03]  /*96c0*/  LOP3.LUT R8, R11, R2, RZ, 0x3c, !PT ;  /* 0x000000020b087212 */ /* 0x000fc600078e3cff */
[----:B------:R-:W-:Y:S01]  /*96d0*/  IMAD R7, R15, 0x8, R0 ;  /* 0x000000080f077824 */ /* 0x000fe200078e0200 */
[----:B------:R-:W-:Y:S01]  /*96e0*/  SHF.L.U32 R4, R8, 0x1f, RZ ;  /* 0x0000001f08047819 */ /* 0x000fe200000006ff */
[----:B0-----:R-:W-:Y:S06]  /*96f0*/  @!P0 BRA `(.L_x_192) ;  /* 0x0000000400e08947 */ /* 0x001fec0003800000 */
.L_x_210:
[----:B------:R-:W1:Y:S01]  /*9700*/  SYNCS.PHASECHK.TRANS64.TRYWAIT P0, [R7+URZ], R4 ;  /* 0x00000004070075a7 */ /* 0x000e62000800017f */
[----:B------:R-:W-:-:S05]  /*9710*/  VIADD R2, R15, 0x1 ;  /* 0x000000010f027836 */ /* 0x000fca0000000000 */
[----:B------:R-:W-:-:S04]  /*9720*/  ISETP.NE.AND P1, PT, R2, 0xb, PT ;  /* 0x0000000b0200780c */ /* 0x000fc80003f25270 */
[----:B0-----:R-:W-:Y:S02]  /*9730*/  SEL R3, RZ, 0x1, P1 ;  /* 0x00000001ff037807 */ /* 0x001fe40000800000 */
[----:B------:R-:W-:Y:S02]  /*9740*/  SEL R9, R2, RZ, P1 ;  /* 0x000000ff02097207 */ /* 0x000fe40000800000 */
[----:B------:R-:W-:-:S03]  /*9750*/  LOP3.LUT R8, R8, R3, RZ, 0x3c, !PT ;  /* 0x0000000308087212 */ /* 0x000fc600078e3cff */
[----:B------:R-:W-:Y:S01]  /*9760*/  IMAD R6, R9, 0x8, R0 ;  /* 0x0000000809067824 */ /* 0x000fe200078e0200 */
[----:B------:R-:W-:Y:S01]  /*9770*/  SHF.L.U32 R5, R8, 0x1f, RZ ;  /* 0x0000001f08057819 */ /* 0x000fe200000006ff */
[----:B-1----:R-:W-:Y:S06]  /*9780*/  @!P0 BRA `(.L_x_193) ;  /* 0x0000000400d08947 */ /* 0x002fec0003800000 */
.L_x_211:
[----:B------:R-:W1:Y:S01]  /*9790*/  SYNCS.PHASECHK.TRANS64.TRYWAIT P0, [R6+URZ], R5 ;  /* 0x00000005060075a7 */ /* 0x000e62000800017f */
[----:B------:R-:W-:-:S05]  /*97a0*/  VIADD R2, R9, 0x1 ;  /* 0x0000000109027836 */ /* 0x000fca0000000000 */
[----:B------:R-:W-:-:S04]  /*97b0*/  ISETP.NE.AND P1, PT, R2, 0xb, PT ;  /* 0x0000000b0200780c */ /* 0x000fc80003f25270 */
[----:B------:R-:W-:Y:S02]  /*97c0*/  SEL R3, RZ, 0x1, P1 ;  /* 0x00000001ff037807 */ /* 0x000fe40000800000 */
[----:B0-----:R-:W-:Y:S02]  /*97d0*/  SEL R7, R2, RZ, P1 ;  /* 0x000000ff02077207 */ /* 0x001fe40000800000 */
[----:B------:R-:W-:-:S03]  /*97e0*/  LOP3.LUT R8, R8, R3, RZ, 0x3c, !PT ;  /* 0x0000000308087212 */ /* 0x000fc600078e3cff */
[----:B------:R-:W-:Y:S01]  /*97f0*/  IMAD R9, R7, 0x8, R0 ;  /* 0x0000000807097824 */ /* 0x000fe200078e0200 */
[----:B------:R-:W-:Y:S01]  /*9800*/  SHF.L.U32 R4, R8, 0x1f, RZ ;  /* 0x0000001f08047819 */ /* 0x000fe200000006ff */
[----:B-1----:R-:W-:Y:S06]  /*9810*/  @!P0 BRA `(.L_x_194) ;  /* 0x0000000400c08947 */ /* 0x002fec0003800000 */
.L_x_212:
[----:B------:R-:W1:Y:S01]  /*9820*/  SYNCS.PHASECHK.TRANS64.TRYWAIT P0, [R9+URZ], R4 ;  /* 0x00000004090075a7 */ /* 0x000e62000800017f */
[----:B------:R-:W-:-:S05]  /*9830*/  VIADD R2, R7, 0x1 ;  /* 0x0000000107027836 */ /* 0x000fca0000000000 */
[----:B------:R-:W-:-:S04]  /*9840*/  ISETP.NE.AND P1, PT, R2, 0xb, PT ;  /* 0x0000000b0200780c */ /* 0x000fc80003f25270 */
[----:B------:R-:W-:Y:S02]  /*9850*/  SEL R3, RZ, 0x1, P1 ;  /* 0x00000001ff037807 */ /* 0x000fe40000800000 */
[----:B------:R-:W-:Y:S02]  /*9860*/  SEL R7, R2, RZ, P1 ;  /* 0x000000ff02077207 */ /* 0x000fe40000800000 */
[----:B------:R-:W-:-:S03]  /*9870*/  LOP3.LUT R8, R8, R3, RZ, 0x3c, !PT ;  /* 0x0000000308087212 */ /* 0x000fc600078e3cff */
[----:B0-----:R-:W-:Y:S01]  /*9880*/  IMAD R6, R7, 0x8, R0 ;  /* 0x0000000807067824 */ /* 0x001fe200078e0200 */
[----:B------:R-:W-:Y:S01]  /*9890*/  SHF.L.U32 R5, R8, 0x1f, RZ ;  /* 0x0000001f08057819 */ /* 0x000fe200000006ff */
[----:B-1----:R-:W-:Y:S06]  /*98a0*/  @!P0 BRA `(.L_x_195) ;  /* 0x0000000400b08947 */ /* 0x002fec0003800000 */
.L_x_213:
        /* <DEDUP_REMOVED lines=9> */
.L_x_214:
        /* <DEDUP_REMOVED lines=9> */
.L_x_215:
        /* <DEDUP_REMOVED lines=9> */
.L_x_216:
[----:B------:R-:W1:Y:S01]  /*9a60*/  SYNCS.PHASECHK.TRANS64.TRYWAIT P0, [R9+URZ], R4 ;  /* 0x00000004090075a7 */ /* 0x000e62000800017f */
[----:B------:R-:W-:-:S05]  /*9a70*/  VIADD R2, R7, 0x1 ;  /* 0x0000000107027836 */ /* 0x000fca0000000000 */
[----:B------:R-:W-:-:S04]  /*9a80*/  ISETP.NE.AND P1, PT, R2, 0xb, PT ;  /* 0x0000000b0200780c */ /* 0x000fc80003f25270 */
[----:B------:R-:W-:Y:S02]  /*9a90*/  SEL R3, RZ, 0x1, P1 ;  /* 0x00000001ff037807 */ /* 0x000fe40000800000 */
[----:B------:R-:W-:Y:S02]  /*9aa0*/  SEL R7, R2, RZ, P1 ;  /* 0x000000ff02077207 */ /* 0x000fe40000800000 */
[----:B------:R-:W-:-:S03]  /*9ab0*/  LOP3.LUT R8, R8, R3, RZ, 0x3c, !PT ;  /* 0x0000000308087212 */ /* 0x000fc600078e3cff */
[----:B------:R-:W-:Y:S01]  /*9ac0*/  IMAD R10, R7, 0x8, R0 ;  /* 0x00000008070a7824 */ /* 0x000fe200078e0200 */
[----:B0-----:R-:W-:Y:S01]  /*9ad0*/  SHF.L.U32 R5, R8, 0x1f, RZ ;  /* 0x0000001f08057819 */ /* 0x001fe200000006ff */
[----:B-1----:R-:W-:Y:S06]  /*9ae0*/  @!P0 BRA `(.L_x_199) ;  /* 0x0000000400708947 */ /* 0x002fec0003800000 */
.L_x_217:
[----:B------:R-:W1:Y:S01]  /*9af0*/  SYNCS.PHASECHK.TRANS64.TRYWAIT P0, [R10+URZ], R5 ;  /* 0x000000050a0075a7 */ /* 0x000e62000800017f */
[----:B------:R-:W-:-:S05]  /*9b00*/  VIADD R2, R7, 0x1 ;  /* 0x0000000107027836 */ /* 0x000fca0000000000 */
[----:B------:R-:W-:-:S04]  /*9b10*/  ISETP.NE.AND P1, PT, R2, 0xb, PT ;  /* 0x0000000b0200780c */ /* 0x000fc80003f25270 */
[----:B------:R-:W-:Y:S02]  /*9b20*/  SEL R3, RZ, 0x1, P1 ;  /* 0x00000001ff037807 */ /* 0x000fe40000800000 */
[----:B------:R-:W-:Y:S02]  /*9b30*/  SEL R7, R2, RZ, P1 ;  /* 0x000000ff02077207 */ /* 0x000fe40000800000 */
[----:B0-----:R-:W-:-:S03]  /*9b40*/  LOP3.LUT R9, R8, R3, RZ, 0x3c, !PT ;  /* 0x0000000308097212 */ /* 0x001fc600078e3cff */
[----:B------:R-:W-:Y:S01]  /*9b50*/  IMAD R11, R7, 0x8, R0 ;  /* 0x00000008070b7824 */ /* 0x000fe200078e0200 */
[----:B------:R-:W-:Y:S01]  /*9b60*/  SHF.L.U32 R6, R9, 0x1f, RZ ;  /* 0x0000001f09067819 */ /* 0x000fe200000006ff */
[----:B-1----:R-:W-:Y:S06]  /*9b70*/  @!P0 BRA `(.L_x_200) ;  /* 0x0000000400608947 */ /* 0x002fec0003800000 */
.L_x_218:
[----:B------:R-:W1:Y:S01]  /*9b80*/  SYNCS.PHASECHK.TRANS64.TRYWAIT P0, [R11+URZ], R6 ;  /* 0x000000060b0075a7 */ /* 0x000e62000800017f */
[----:B------:R-:W-:-:S05]  /*9b90*/  VIADD R2, R7, 0x1 ;  /* 0x0000000107027836 */ /* 0x000fca0000000000 */
[----:B------:R-:W-:-:S04]  /*9ba0*/  ISETP.NE.AND P1, PT, R2, 0xb, PT ;  /* 0x0000000b0200780c */ /* 0x000fc80003f25270 */
[----:B------:R-:W-:Y:S02]  /*9bb0*/  SEL R4, RZ, 0x1, P1 ;  /* 0x00000001ff047807 */ /* 0x000fe40000800000 */
[----:B------:R-:W-:Y:S02]  /*9bc0*/  SEL R3, R2, RZ, P1 ;  /* 0x000000ff02037207 */ /* 0x000fe40000800000 */
[----:B------:R-:W-:Y:S01]  /*9bd0*/  LOP3.LUT R4, R9, R4, RZ, 0x3c, !PT ;  /* 0x0000000409047212 */ /* 0x000fe200078e3cff */
[----:B-1----:R-:W-:Y:S06]  /*9be0*/  @!P0 BRA `(.L_x_201) ;  /* 0x0000000400588947 */ /* 0x002fec0003800000 */
.L_x_219:
[----:B------:R-:W-:Y:S01]  /*9bf0*/  IMAD R3, R3, 0x8, R0 ;  /* 0x0000000803037824 */ /* 0x000fe200078e0200 */
[----:B------:R-:W-:-:S07]  /*9c00*/  SHF.L.U32 R0, R4, 0x1f, RZ ;  /* 0x0000001f04007819 */ /* 0x000fce00000006ff */
.L_x_202:
[----:B--2---:R2:W3:Y:S02]  /*9c10*/  SYNCS.PHASECHK.TRANS64.TRYWAIT P0, [R3+URZ], R0 ;  /* 0x00000000030075a7 */ /* 0x0044e4000800017f */
[----:B---3--:R-:W-:Y:S05]  /*9c20*/  @!P0 NANOSLEEP.SYNCS 0x989680 ;  /* 0x009896800000895d */ /* 0x008fea0003900000 */
[----:B------:R-:W3:Y:S02]  /*9c30*/  @!P0 SYNCS.PHASECHK.TRANS64 P0, [R3+URZ], R0 ;  /* 0x00000000030085a7 */ /* 0x000ee4000800007f */
[----:B---3--:R-:W-:Y:S05]  /*9c40*/  @!P0 BRA `(.L_x_202) ;  /* 0xfffffffc00f08947 */ /* 0x008fea000383ffff */
.L_x_190:
[----:B------:R-:W-:Y:S05]  /*9c50*/  BSYNC B0 ;  /* 0x0000000000007941 */ /* 0x000fea0003800000 */
.L_x_189:
[----:B------:R-:W-:Y:S05]  /*9c60*/  EXIT ;  /* 0x000000000000794d */ /* 0x000fea0003800000 */
.L_x_22:
[----:B-1----:R-:W-:-:S04]  /*9c70*/  IMAD.U32 R13, RZ, RZ, UR6 ;  /* 0x00000006ff0d7e24 */ /* 0x002fc8000f8e00ff */
[----:B------:R1:W4:Y:S03]  /*9c80*/  SYNCS.PHASECHK.TRANS64.TRYWAIT P0, [R13+URZ], R12 ;  /* 0x0000000c0d0075a7 */ /* 0x000326000800017f */
[----:B----4-:R-:W-:Y:S05]  /*9c90*/  @!P0 NANOSLEEP.SYNCS 0x989680 ;  /* 0x009896800000895d */ /* 0x010fea0003900000 */
[----:B------:R-:W4:Y:S02]  /*9ca0*/  @!P0 SYNCS.PHASECHK.TRANS64 P0, [R13+URZ], R12 ;  /* 0x0000000c0d0085a7 */ /* 0x000f24000800007f */
[----:B----4-:R-:W-:Y:S05]  /*9cb0*/  @!P0 BRA `(.L_x_22) ;  /* 0xfffffffc00ec8947 */ /* 0x010fea000383ffff */
[----:B------:R-:W-:Y:S05]  /*9cc0*/  BRA `(.L_x_21) ;  /* 0xffffff7c00107947 */ /* 0x000fea000383ffff */
.L_x_28:
[----:B-1----:R-:W-:-:S04]  /*9cd0*/  IMAD.U32 R15, RZ, RZ, UR12 ;  /* 0x0000000cff0f7e24 */ /* 0x002fc8000f8e00ff */
[----:B------:R1:W4:Y:S03]  /*9ce0*/  SYNCS.PHASECHK.TRANS64.TRYWAIT P0, [R15+URZ], R14 ;  /* 0x0000000e0f0075a7 */ /* 0x000326000800017f */
[----:B----4-:R-:W-:Y:S05]  /*9cf0*/  @!P0 NANOSLEEP.SYNCS 0x989680 ;  /* 0x009896800000895d */ /* 0x010fea0003900000 */
[----:B------:R-:W4:Y:S02]  /*9d00*/  @!P0 SYNCS.PHASECHK.TRANS64 P0, [R15+URZ], R14 ;  /* 0x0000000e0f0085a7 */ /* 0x000f24000800007f */
[----:B----4-:R-:W-:Y:S05]  /*9d10*/  @!P0 BRA `(.L_x_28) ;  /* 0xfffffffc00ec8947 */ /* 0x010fea000383ffff */
[----:B------:R-:W-:Y:S05]  /*9d20*/  BRA `(.L_x_27) ;  /* 0xffffff84007c7947 */ /* 0x000fea000383ffff */
.L_x_177:
[----:B------:R-:W-:Y:S01]  /*9d30*/  BSSY B1, `(.L_x_203) ;  /* 0x0000006000017945 */ /* 0x000fe20003800000 */
[----:B------:R-:W-:-:S07]  /*9d40*/  IMAD.MOV.U32 R7, RZ, RZ, -0x1 ;  /* 0xffffffffff077424 */ /* 0x000fce00078e00ff */
[----:B------:R-:W-:Y:S05]  /*9d50*/  WARPSYNC.COLLECTIVE R7, `(.L_x_204) ;  /* 0x00000000070c7348 */ /* 0x000fea0003c00000 */
[----:B------:R-:W-:Y:S02]  /*9d60*/  ELECT P0, UR62, PT ;  /* 0x00000000003e782f */ /* 0x000fe40003800000 */
[----:B------:R-:W-:Y:S01]  /*9d70*/  MOV R7, UR62 ;  /* 0x0000003e00077c02 */ /* 0x000fe20008000f00 */
[----:B------:R-:W-:Y:S10]  /*9d80*/  ENDCOLLECTIVE ;  /* 0x000000000000791b */ /* 0x000ff40003800000 */
.L_x_204:
[----:B------:R-:W-:Y:S05]  /*9d90*/  BSYNC B1 ;  /* 0x0000000000017941 */ /* 0x000fea0003800000 */
.L_x_203:
[----:B------:R-:W-:Y:S05]  /*9da0*/  BRA `(.L_x_205) ;  /* 0xffffffec003c7947 */ /* 0x000fea000383ffff */
.L_x_180:
[----:B-1----:R1:W2:Y:S02]  /*9db0*/  SYNCS.PHASECHK.TRANS64.TRYWAIT P0, [R20+URZ+0x58], R9 ;  /* 0x00005809140075a7 */ /* 0x0022a4000800017f */
[----:B--2---:R-:W-:Y:S05]  /*9dc0*/  @!P0 NANOSLEEP.SYNCS 0x989680 ;  /* 0x009896800000895d */ /* 0x004fea0003900000 */
[----:B------:R-:W2:Y:S02]  /*9dd0*/  @!P0 SYNCS.PHASECHK.TRANS64 P0, [R20+URZ+0x58], R9 ;  /* 0x00005809140085a7 */ /* 0x000ea4000800007f */
[----:B--2---:R-:W-:Y:S05]  /*9de0*/  @!P0 BRA `(.L_x_180) ;  /* 0xfffffffc00f08947 */ /* 0x004fea000383ffff */
[----:B------:R-:W-:Y:S05]  /*9df0*/  BRA `(.L_x_206) ;  /* 0xffffffec00787947 */ /* 0x000fea000383ffff */
.L_x_188:
[----:B------:R-:W-:Y:S01]  /*9e00*/  BSSY B0, `(.L_x_207) ;  /* 0x0000006000007945 */ /* 0x000fe20003800000 */
[----:B------:R-:W-:-:S07]  /*9e10*/  IMAD.MOV.U32 R7, RZ, RZ, -0x1 ;  /* 0xffffffffff077424 */ /* 0x000fce00078e00ff */
[----:B------:R-:W-:Y:S05]  /*9e20*/  WARPSYNC.COLLECTIVE R7, `(.L_x_208) ;  /* 0x00000000070c7348 */ /* 0x000fea0003c00000 */
[----:B------:R-:W-:Y:S02]  /*9e30*/  ELECT P0, UR62, PT ;  /* 0x00000000003e782f */ /* 0x000fe40003800000 */
[----:B------:R-:W-:Y:S01]  /*9e40*/  MOV R7, UR62 ;  /* 0x0000003e00077c02 */ /* 0x000fe20008000f00 */
[----:B------:R-:W-:Y:S10]  /*9e50*/  ENDCOLLECTIVE ;  /* 0x000000000000791b */ /* 0x000ff40003800000 */
.L_x_208:
[----:B------:R-:W-:Y:S05]  /*9e60*/  BSYNC B0 ;  /* 0x0000000000007941 */ /* 0x000fea0003800000 */
.L_x_207:
[----:B------:R-:W-:Y:S05]  /*9e70*/  BRA `(.L_x_209) ;  /* 0xfffffff400cc7947 */ /* 0x000fea000383ffff */
.L_x_192:
[----:B0-----:R0:W1:Y:S02]  /*9e80*/  SYNCS.PHASECHK.TRANS64.TRYWAIT P0, [R6+URZ], R3 ;  /* 0x00000003060075a7 */ /* 0x001064000800017f */
[----:B-1----:R-:W-:Y:S05]  /*9e90*/  @!P0 NANOSLEEP.SYNCS 0x989680 ;  /* 0x009896800000895d */ /* 0x002fea0003900000 */
[----:B------:R-:W1:Y:S02]  /*9ea0*/  @!P0 SYNCS.PHASECHK.TRANS64 P0, [R6+URZ], R3 ;  /* 0x00000003060085a7 */ /* 0x000e64000800007f */
[----:B-1----:R-:W-:Y:S05]  /*9eb0*/  @!P0 BRA `(.L_x_192) ;  /* 0xfffffffc00f08947 */ /* 0x002fea000383ffff */
[----:B------:R-:W-:Y:S05]  /*9ec0*/  BRA `(.L_x_210) ;  /* 0xfffffff8000c7947 */ /* 0x000fea000383ffff */
.L_x_193:
[----:B0-----:R0:W1:Y:S02]  /*9ed0*/  SYNCS.PHASECHK.TRANS64.TRYWAIT P0, [R7+URZ], R4 ;  /* 0x00000004070075a7 */ /* 0x001064000800017f */
[----:B-1----:R-:W-:Y:S05]  /*9ee0*/  @!P0 NANOSLEEP.SYNCS 0x989680 ;  /* 0x009896800000895d */ /* 0x002fea0003900000 */
[----:B------:R-:W1:Y:S02]  /*9ef0*/  @!P0 SYNCS.PHASECHK.TRANS64 P0, [R7+URZ], R4 ;  /* 0x00000004070085a7 */ /* 0x000e64000800007f */
[----:B-1----:R-:W-:Y:S05]  /*9f00*/  @!P0 BRA `(.L_x_193) ;  /* 0xfffffffc00f08947 */ /* 0x002fea000383ffff */
[----:B------:R-:W-:Y:S05]  /*9f10*/  BRA `(.L_x_211) ;  /* 0xfffffff8001c7947 */ /* 0x000fea000383ffff */
.L_x_194:
[----:B0-----:R0:W1:Y:S02]  /*9f20*/  SYNCS.PHASECHK.TRANS64.TRYWAIT P0, [R6+URZ], R5 ;  /* 0x00000005060075a7 */ /* 0x001064000800017f */
[----:B-1----:R-:W-:Y:S05]  /*9f30*/  @!P0 NANOSLEEP.SYNCS 0x989680 ;  /* 0x009896800000895d */ /* 0x002fea0003900000 */
[----:B------:R-:W1:Y:S02]  /*9f40*/  @!P0 SYNCS.PHASECHK.TRANS64 P0, [R6+URZ], R5 ;  /* 0x00000005060085a7 */ /* 0x000e64000800007f */
[----:B-1----:R-:W-:Y:S05]  /*9f50*/  @!P0 BRA `(.L_x_194) ;  /* 0xfffffffc00f08947 */ /* 0x002fea000383ffff */
[----:B------:R-:W-:Y:S05]  /*9f60*/  BRA `(.L_x_212) ;  /* 0xfffffff8002c7947 */ /* 0x000fea000383ffff */
.L_x_195:
[----:B0-----:R0:W1:Y:S02]  /*9f70*/  SYNCS.PHASECHK.TRANS64.TRYWAIT P0, [R9+URZ], R4 ;  /* 0x00000004090075a7 */ /* 0x001064000800017f */
[----:B-1----:R-:W-:Y:S05]  /*9f80*/  @!P0 NANOSLEEP.SYNCS 0x989680 ;  /* 0x009896800000895d */ /* 0x002fea0003900000 */
[----:B------:R-:W1:Y:S02]  /*9f90*/  @!P0 SYNCS.PHASECHK.TRANS64 P0, [R9+URZ], R4 ;  /* 0x00000004090085a7 */ /* 0x000e64000800007f */
[----:B-1----:R-:W-:Y:S05]  /*9fa0*/  @!P0 BRA `(.L_x_195) ;  /* 0xfffffffc00f08947 */ /* 0x002fea000383ffff */
[----:B------:R-:W-:Y:S05]  /*9fb0*/  BRA `(.L_x_213) ;  /* 0xfffffff8003c7947 */ /* 0x000fea000383ffff */
.L_x_196:
[----:B0-----:R0:W1:Y:S02]  /*9fc0*/  SYNCS.PHASECHK.TRANS64.TRYWAIT P0, [R6+URZ], R5 ;  /* 0x00000005060075a7 */ /* 0x001064000800017f */
[----:B-1----:R-:W-:Y:S05]  /*9fd0*/  @!P0 NANOSLEEP.SYNCS 0x989680 ;  /* 0x009896800000895d */ /* 0x002fea0003900000 */
[----:B------:R-:W1:Y:S02]  /*9fe0*/  @!P0 SYNCS.PHASECHK.TRANS64 P0, [R6+URZ], R5 ;  /* 0x00000005060085a7 */ /* 0x000e64000800007f */
[----:B-1----:R-:W-:Y:S05]  /*9ff0*/  @!P0 BRA `(.L_x_196) ;  /* 0xfffffffc00f08947 */ /* 0x002fea000383ffff */
[----:B------:R-:W-:Y:S05]  /*a000*/  BRA `(.L_x_214) ;  /* 0xfffffff8004c7947 */ /* 0x000fea000383ffff */
.L_x_197:
[----:B0-----:R0:W1:Y:S02]  /*a010*/  SYNCS.PHASECHK.TRANS64.TRYWAIT P0, [R9+URZ], R4 ;  /* 0x00000004090075a7 */ /* 0x001064000800017f */
[----:B-1----:R-:W-:Y:S05]  /*a020*/  @!P0 NANOSLEEP.SYNCS 0x989680 ;  /* 0x009896800000895d */ /* 0x002fea0003900000 */
[----:B------:R-:W1:Y:S02]  /*a030*/  @!P0 SYNCS.PHASECHK.TRANS64 P0, [R9+URZ], R4 ;  /* 0x00000004090085a7 */ /* 0x000e64000800007f */
[----:B-1----:R-:W-:Y:S05]  /*a040*/  @!P0 BRA `(.L_x_197) ;  /* 0xfffffffc00f08947 */ /* 0x002fea000383ffff */
[----:B------:R-:W-:Y:S05]  /*a050*/  BRA `(.L_x_215) ;  /* 0xfffffff8005c7947 */ /* 0x000fea000383ffff */
.L_x_198:
[----:B0-----:R0:W1:Y:S02]  /*a060*/  SYNCS.PHASECHK.TRANS64.TRYWAIT P0, [R6+URZ], R5 ;  /* 0x00000005060075a7 */ /* 0x001064000800017f */
[----:B-1----:R-:W-:Y:S05]  /*a070*/  @!P0 NANOSLEEP.SYNCS 0x989680 ;  /* 0x009896800000895d */ /* 0x002fea0003900000 */
[----:B------:R-:W1:Y:S02]  /*a080*/  @!P0 SYNCS.PHASECHK.TRANS64 P0, [R6+URZ], R5 ;  /* 0x00000005060085a7 */ /* 0x000e64000800007f */
[----:B-1----:R-:W-:Y:S05]  /*a090*/  @!P0 BRA `(.L_x_198) ;  /* 0xfffffffc00f08947 */ /* 0x002fea000383ffff */
[----:B------:R-:W-:Y:S05]  /*a0a0*/  BRA `(.L_x_216) ;  /* 0xfffffff8006c7947 */ /* 0x000fea000383ffff */
.L_x_199:
[----:B0-----:R0:W1:Y:S02]  /*a0b0*/  SYNCS.PHASECHK.TRANS64.TRYWAIT P0, [R9+URZ], R4 ;  /* 0x00000004090075a7 */ /* 0x001064000800017f */
[----:B-1----:R-:W-:Y:S05]  /*a0c0*/  @!P0 NANOSLEEP.SYNCS 0x989680 ;  /* 0x009896800000895d */ /* 0x002fea0003900000 */
[----:B------:R-:W1:Y:S02]  /*a0d0*/  @!P0 SYNCS.PHASECHK.TRANS64 P0, [R9+URZ], R4 ;  /* 0x00000004090085a7 */ /* 0x000e64000800007f */
[----:B-1----:R-:W-:Y:S05]  /*a0e0*/  @!P0 BRA `(.L_x_199) ;  /* 0xfffffffc00f08947 */ /* 0x002fea000383ffff */
[----:B------:R-:W-:Y:S05]  /*a0f0*/  BRA `(.L_x_217) ;  /* 0xfffffff8007c7947 */ /* 0x000fea000383ffff */
.L_x_200:
[----:B0-----:R0:W1:Y:S02]  /*a100*/  SYNCS.PHASECHK.TRANS64.TRYWAIT P0, [R10+URZ], R5 ;  /* 0x000000050a0075a7 */ /* 0x001064000800017f */
[----:B-1----:R-:W-:Y:S05]  /*a110*/  @!P0 NANOSLEEP.SYNCS 0x989680 ;  /* 0x009896800000895d */ /* 0x002fea0003900000 */
[----:B------:R-:W1:Y:S02]  /*a120*/  @!P0 SYNCS.PHASECHK.TRANS64 P0, [R10+URZ], R5 ;  /* 0x000000050a0085a7 */ /* 0x000e64000800007f */
[----:B-1----:R-:W-:Y:S05]  /*a130*/  @!P0 BRA `(.L_x_200) ;  /* 0xfffffffc00f08947 */ /* 0x002fea000383ffff */
[----:B------:R-:W-:Y:S05]  /*a140*/  BRA `(.L_x_218) ;  /* 0xfffffff8008c7947 */ /* 0x000fea000383ffff */
.L_x_201:
[----:B-1----:R1:W2:Y:S02]  /*a150*/  SYNCS.PHASECHK.TRANS64.TRYWAIT P0, [R11+URZ], R6 ;  /* 0x000000060b0075a7 */ /* 0x0022a4000800017f */
[----:B--2---:R-:W-:Y:S05]  /*a160*/  @!P0 NANOSLEEP.SYNCS 0x989680 ;  /* 0x009896800000895d */ /* 0x004fea0003900000 */
[----:B------:R-:W2:Y:S02]  /*a170*/  @!P0 SYNCS.PHASECHK.TRANS64 P0, [R11+URZ], R6 ;  /* 0x000000060b0085a7 */ /* 0x000ea4000800007f */
[----:B--2---:R-:W-:Y:S05]  /*a180*/  @!P0 BRA `(.L_x_201) ;  /* 0xfffffffc00f08947 */ /* 0x004fea000383ffff */
[----:B------:R-:W-:Y:S05]  /*a190*/  BRA `(.L_x_219) ;  /* 0xfffffff800947947 */ /* 0x000fea000383ffff */
.L_x_220:
[----:B------:R-:W-:-:S00]  /*a1a0*/  BRA `(.L_x_220) ;  /* 0xfffffffc00fc7947 */ /* 0x000fc0000383ffff */
[----:B------:R-:W-:-:S00]  /*a1b0*/  NOP ;  /* 0x0000000000007918 */ /* 0x000fc00000000000 */
        /* <DEDUP_REMOVED lines=12> */
.L_x_221:


//--------------------- .nv.shared._ZN7cutlass13device_kernelINS_4gemm6kernel13GemmUniversalIN4cute5tupleIJiiiiEEENS1_10collective13CollectiveMmaINS1_37MainloopSm90TmaGmmaWarpSpecializedFP8ILi11ENS5_IJNS4_1CILi2EEESB_NSA_ILi1EEEEEENS1_35KernelTmaWarpSpecializedCooperativeEEENS5_IJNSA_ILi256EEENSA_ILi64EEESH_EEENS_12float_e5m2_tENS5_IJlSC_lEEESJ_SK_NS4_8TiledMMAINS4_8MMA_AtomIJNS4_4SM904GMMA30MMA_64x64x32_F32E5M2E5M2_SS_TNILNSO_7ScaleInE1ELSQ_1EEEEEENS4_6LayoutINS5_IJSB_SC_SC_EEENS5_IJSC_NSA_ILi0EEESV_EEEEENS5_IJNS4_10UnderscoreESY_SY_EEEEENS4_23SM90_TMA_LOAD_MULTICASTENS4_14ComposedLayoutINS4_7SwizzleILi2ELi4ELi3EEENS4_18smem_ptr_flag_bitsILi8EEENST_INS5_IJNSA_ILi8EEESH_EEENS5_IJSH_SC_EEEEEEEvNS4_8identityES11_S1B_vS1C_EENS_8epilogue10collective6detail29Sm90TmaWarpSpecializedAdapterINS1F_15DefaultEpilogueISJ_SK_SK_NS1E_6thread17LinearCombinationISJ_Li1EffLNS1J_9ScaleType4KindE0ELNS_15FloatRoundStyleE2ESJ_EENS1_15EpilogueDefaultEEEEEvvEEEEvNT_6ParamsE --------------------------
	.section	.nv.shared._ZN7cutlass13device_kernelINS_4gemm6kernel13GemmUniversalIN4cute5tupleIJiiiiEEENS1_10collective13CollectiveMmaINS1_37MainloopSm90TmaGmmaWarpSpecializedFP8ILi11ENS5_IJNS4_1CILi2EEESB_NSA_ILi1EEEEEENS1_35KernelTmaWarpSpecializedCooperativeEEENS5_IJNSA_ILi256EEENSA_ILi64EEESH_EEENS_12float_e5m2_tENS5_IJlSC_lEEESJ_SK_NS4_8TiledMMAINS4_8MMA_AtomIJNS4_4SM904GMMA30MMA_64x64x32_F32E5M2E5M2_SS_TNILNSO_7ScaleInE1ELSQ_1EEEEEENS4_6LayoutINS5_IJSB_SC_SC_EEENS5_IJSC_NSA_ILi0EEESV_EEEEENS5_IJNS4_10UnderscoreESY_SY_EEEEENS4_23SM90_TMA_LOAD_MULTICASTENS4_14ComposedLayoutINS4_7SwizzleILi2ELi4ELi3EEENS4_18smem_ptr_flag_bitsILi8EEENST_INS5_IJNSA_ILi8EEESH_EEENS5_IJSH_SC_EEEEEEEvNS4_8identityES11_S1B_vS1C_EENS_8epilogue10collective6detail29Sm90TmaWarpSpecializedAdapterINS1F_15DefaultEpilogueISJ_SK_SK_NS1E_6thread17LinearCombinationISJ_Li1EffLNS1J_9ScaleType4KindE0ELNS_15FloatRoundStyleE2ESJ_EENS1_15EpilogueDefaultEEEEEvvEEEEvNT_6ParamsE,"aw",@nobits
	.sectionflags	@""
	.align	16
	.zero		1024


//--------------------- .nv.shared.reserved.0     --------------------------
	.section	.nv.shared.reserved.0,"aw",@nobits
	.weak		__nv_reservedSMEM_offset_0_alias
	.size		__nv_reservedSMEM_offset_0_alias, 0, 0
	.other		__nv_reservedSMEM_offset_0_alias,@"STO_CUDA_RESERVED_SHARED STV_DEFAULT"
__nv_reservedSMEM_offset_0_alias:
	.zero		0


//--------------------- .nv.global                --------------------------
	.section	.nv.global,"aw",@nobits
.nv.global:
	.type		_ZN40_INTERNAL_d976cc7c_4_k_cu_d87f42a3_296934cute1_E,@object
	.size		_ZN40_INTERNAL_d976cc7c_4_k_cu_d87f42a3_296934cute1_E,(_ZN40_INTERNAL_d976cc7c_4_k_cu_d87f42a3_296934cuda3std3__45__cpo6cbeginE - _ZN40_INTERNAL_d976cc7c_4_k_cu_d87f42a3_296934cute1_E)
_ZN40_INTERNAL_d976cc7c_4_k_cu_d87f42a3_296934cute1_E:
	.zero		1
	.type		_ZN40_INTERNAL_d976cc7c_4_k_cu_d87f42a3_296934cuda3std3__45__cpo6cbeginE,@object
	.size		_ZN40_INTERNAL_d976cc7c_4_k_cu_d87f42a3_296934cuda3std3__45__cpo6cbeginE,(_ZN40_INTERNAL_d976cc7c_4_k_cu_d87f42a3_296934cuda3std3__48in_placeE - _ZN40_INTERNAL_d976cc7c_4_k_cu_d87f42a3_296934cuda3std3__45__cpo6cbeginE)
_ZN40_INTERNAL_d976cc7c_4_k_cu_d87f42a3_296934cuda3std3__45__cpo6cbeginE:
	.zero		1
	.type		_ZN40_INTERNAL_d976cc7c_4_k_cu_d87f42a3_296934cuda3std3__48in_placeE,@object
	.size		_ZN40_INTERNAL_d976cc7c_4_k_cu_d87f42a3_296934cuda3std3__48in_placeE,(_ZN40_INTERNAL_d976cc7c_4_k_cu_d87f42a3_296934cuda3std6ranges3__45__cpo9iter_moveE - _ZN40_INTERNAL_d976cc7c_4_k_cu_d87f42a3_296934cuda3std3__48in_placeE)
_ZN40_INTERNAL_d976cc7c_4_k_cu_d87f42a3_296934cuda3std3__48in_placeE:
	.zero		1
	.type		_ZN40_INTERNAL_d976cc7c_4_k_cu_d87f42a3_296934cuda3std6ranges3__45__cpo9iter_moveE,@object
	.size		_ZN40_INTERNAL_d976cc7c_4_k_cu_d87f42a3_296934cuda3std6ranges3__45__cpo9iter_moveE,(_ZN40_INTERNAL_d976cc7c_4_k_cu_d87f42a3_296934cuda3std3__45__cpo5beginE - _ZN40_INTERNAL_d976cc7c_4_k_cu_d87f42a3_296934cuda3std6ranges3__45__cpo9iter_moveE)
_ZN40_INTERNAL_d976cc7c_4_k_cu_d87f42a3_296934cuda3std6ranges3__45__cpo9iter_moveE:
	.zero		1
	.type		_ZN40_INTERNAL_d976cc7c_4_k_cu_d87f42a3_296934cuda3std3__45__cpo5beginE,@object
	.size		_ZN40_INTERNAL_d976cc7c_4_k_cu_d87f42a3_296934cuda3std3__45__cpo5beginE,(_ZN40_INTERNAL_d976cc7c_4_k_cu_d87f42a3_296934cuda3std3__442_GLOBAL__N__d976cc7c_4_k_cu_d87f42a3_296936ignoreE - _ZN40_INTERNAL_d976cc7c_4_k_cu_d87f42a3_296934cuda3std3__45__cpo5beginE)
_ZN40_INTERNAL_d976cc7c_4_k_cu_d87f42a3_296934cuda3std3__45__cpo5beginE:
	.zero		1
	.type		_ZN40_INTERNAL_d976cc7c_4_k_cu_d87f42a3_296934cuda3std3__442_GLOBAL__N__d976cc7c_4_k_cu_d87f42a3_296936ignoreE,@object
	.size		_ZN40_INTERNAL_d976cc7c_4_k_cu_d87f42a3_296934cuda3std3__442_GLOBAL__N__d976cc7c_4_k_cu_d87f42a3_296936ignoreE,(_ZN40_INTERNAL_d976cc7c_4_k_cu_d87f42a3_296934cute7productE - _ZN40_INTERNAL_d976cc7c_4_k_cu_d87f42a3_296934cuda3std3__442_GLOBAL__N__d976cc7c_4_k_cu_d87f42a3_296936ignoreE)
_ZN40_INTERNAL_d976cc7c_4_k_cu_d87f42a3_296934cuda3std3__442_GLOBAL__N__d976cc7c_4_k_cu_d87f42a3_296936ignoreE:
	.zero		1
	.type		_ZN40_INTERNAL_d976cc7c_4_k_cu_d87f42a3_296934cute7productE,@object
	.size		_ZN40_INTERNAL_d976cc7c_4_k_cu_d87f42a3_296934cute7productE,(_ZN40_INTERNAL_d976cc7c_4_k_cu_d87f42a3_296934cuda3std3__45__cpo3endE - _ZN40_INTERNAL_d976cc7c_4_k_cu_d87f42a3_296934cute7productE)
_ZN40_INTERNAL_d976cc7c_4_k_cu_d87f42a3_296934cute7productE:
	.zero		1
	.type		_ZN40_INTERNAL_d976cc7c_4_k_cu_d87f42a3_296934cuda3std3__45__cpo3endE,@object
	.size		_ZN40_INTERNAL_d976cc7c_4_k_cu_d87f42a3_296934cuda3std3__45__cpo3endE,(_ZN40_INTERNAL_d976cc7c_4_k_cu_d87f42a3_296934cuda3std3__419piecewise_constructE - _ZN40_INTERNAL_d976cc7c_4_k_cu_d87f42a3_296934cuda3std3__45__cpo3endE)
_ZN40_INTERNAL_d976cc7c_4_k_cu_d87f42a3_296934cuda3std3__45__cpo3endE:
	.zero		1
	.type		_ZN40_INTERNAL_d976cc7c_4_k_cu_d87f42a3_296934cuda3std3__419piecewise_constructE,@object
	.size		_ZN40_INTERNAL_d976cc7c_4_k_cu_d87f42a3_296934cuda3std3__419piecewise_constructE,(_ZN40_INTERNAL_d976cc7c_4_k_cu_d87f42a3_296934cuda3std3__45__cpo4cendE - _ZN40_INTERNAL_d976cc7c_4_k_cu_d87f42a3_296934cuda3std3__419piecewise_constructE)
_ZN40_INTERNAL_d976cc7c_4_k_cu_d87f42a3_296934cuda3std3__419piecewise_constructE:
	.zero		1
	.type		_ZN40_INTERNAL_d976cc7c_4_k_cu_d87f42a3_296934cuda3std3__45__cpo4cendE,@object
	.size		_ZN40_INTERNAL_d976cc7c_4_k_cu_d87f42a3_296934cuda3std3__45__cpo4cendE,(_ZN40_INTERNAL_d976cc7c_4_k_cu_d87f42a3_296934cuda3std6ranges3__45__cpo4swapE - _ZN40_INTERNAL_d976cc7c_4_k_cu_d87f42a3_296934cuda3std3__45__cpo4cendE)
_ZN40_INTERNAL_d976cc7c_4_k_cu_d87f42a3_296934cuda3std3__45__cpo4cendE:
	.zero		1
	.type		_ZN40_INTERNAL_d976cc7c_4_k_cu_d87f42a3_296934cuda3std6ranges3__45__cpo4swapE,@object
	.size		_ZN40_INTERNAL_d976cc7c_4_k_cu_d87f42a3_296934cuda3std6ranges3__45__cpo4swapE,(.L_7 - _ZN40_INTERNAL_d976cc7c_4_k_cu_d87f42a3_296934cuda3std6ranges3__45__cpo4swapE)
_ZN40_INTERNAL_d976cc7c_4_k_cu_d87f42a3_296934cuda3std6ranges3__45__cpo4swapE:
	.zero		1
.L_7:


//--------------------- .nv.constant0._ZN7cutlass13device_kernelINS_4gemm6kernel13GemmUniversalIN4cute5tupleIJiiiiEEENS1_10collective13CollectiveMmaINS1_37MainloopSm90TmaGmmaWarpSpecializedFP8ILi11ENS5_IJNS4_1CILi2EEESB_NSA_ILi1EEEEEENS1_35KernelTmaWarpSpecializedCooperativeEEENS5_IJNSA_ILi256EEENSA_ILi64EEESH_EEENS_12float_e5m2_tENS5_IJlSC_lEEESJ_SK_NS4_8TiledMMAINS4_8MMA_AtomIJNS4_4SM904GMMA30MMA_64x64x32_F32E5M2E5M2_SS_TNILNSO_7ScaleInE1ELSQ_1EEEEEENS4_6LayoutINS5_IJSB_SC_SC_EEENS5_IJSC_NSA_ILi0EEESV_EEEEENS5_IJNS4_10UnderscoreESY_SY_EEEEENS4_23SM90_TMA_LOAD_MULTICASTENS4_14ComposedLayoutINS4_7SwizzleILi2ELi4ELi3EEENS4_18smem_ptr_flag_bitsILi8EEENST_INS5_IJNSA_ILi8EEESH_EEENS5_IJSH_SC_EEEEEEEvNS4_8identityES11_S1B_vS1C_EENS_8epilogue10collective6detail29Sm90TmaWarpSpecializedAdapterINS1F_15DefaultEpilogueISJ_SK_SK_NS1E_6thread17LinearCombinationISJ_Li1EffLNS1J_9ScaleType4KindE0ELNS_15FloatRoundStyleE2ESJ_EENS1_15EpilogueDefaultEEEEEvvEEEEvNT_6ParamsE --------------------------
	.section	.nv.constant0._ZN7cutlass13device_kernelINS_4gemm6kernel13GemmUniversalIN4cute5tupleIJiiiiEEENS1_10collective13CollectiveMmaINS1_37MainloopSm90TmaGmmaWarpSpecializedFP8ILi11ENS5_IJNS4_1CILi2EEESB_NSA_ILi1EEEEEENS1_35KernelTmaWarpSpecializedCooperativeEEENS5_IJNSA_ILi256EEENSA_ILi64EEESH_EEENS_12float_e5m2_tENS5_IJlSC_lEEESJ_SK_NS4_8TiledMMAINS4_8MMA_AtomIJNS4_4SM904GMMA30MMA_64x64x32_F32E5M2E5M2_SS_TNILNSO_7ScaleInE1ELSQ_1EEEEEENS4_6LayoutINS5_IJSB_SC_SC_EEENS5_IJSC_NSA_ILi0EEESV_EEEEENS5_IJNS4_10UnderscoreESY_SY_EEEEENS4_23SM90_TMA_LOAD_MULTICASTENS4_14ComposedLayoutINS4_7SwizzleILi2ELi4ELi3EEENS4_18smem_ptr_flag_bitsILi8EEENST_INS5_IJNSA_ILi8EEESH_EEENS5_IJSH_SC_EEEEEEEvNS4_8identityES11_S1B_vS1C_EENS_8epilogue10collective6detail29Sm90TmaWarpSpecializedAdapterINS1F_15DefaultEpilogueISJ_SK_SK_NS1E_6thread17LinearCombinationISJ_Li1EffLNS1J_9ScaleType4KindE0ELNS_15FloatRoundStyleE2ESJ_EENS1_15EpilogueDefaultEEEEEvvEEEEvNT_6ParamsE,"a",@progbits
	.sectionflags	@""
	.align	4
.nv.constant0._ZN7cutlass13device_kernelINS_4gemm6kernel13GemmUniversalIN4cute5tupleIJiiiiEEENS1_10collective13CollectiveMmaINS1_37MainloopSm90TmaGmmaWarpSpecializedFP8ILi11ENS5_IJNS4_1CILi2EEESB_NSA_ILi1EEEEEENS1_35KernelTmaWarpSpecializedCooperativeEEENS5_IJNSA_ILi256EEENSA_ILi64EEESH_EEENS_12float_e5m2_tENS5_IJlSC_lEEESJ_SK_NS4_8TiledMMAINS4_8MMA_AtomIJNS4_4SM904GMMA30MMA_64x64x32_F32E5M2E5M2_SS_TNILNSO_7ScaleInE1ELSQ_1EEEEEENS4_6LayoutINS5_IJSB_SC_SC_EEENS5_IJSC_NSA_ILi0EEESV_EEEEENS5_IJNS4_10UnderscoreESY_SY_EEEEENS4_23SM90_TMA_LOAD_MULTICASTENS4_14ComposedLayoutINS4_7SwizzleILi2ELi4ELi3EEENS4_18smem_ptr_flag_bitsILi8EEENST_INS5_IJNSA_ILi8EEESH_EEENS5_IJSH_SC_EEEEEEEvNS4_8identityES11_S1B_vS1C_EENS_8epilogue10collective6detail29Sm90TmaWarpSpecializedAdapterINS1F_15DefaultEpilogueISJ_SK_SK_NS1E_6thread17LinearCombinationISJ_Li1EffLNS1J_9ScaleType4KindE0ELNS_15FloatRoundStyleE2ESJ_EENS1_15EpilogueDefaultEEEEEvvEEEEvNT_6ParamsE:
	.zero		1664


//--------------------- SYMBOLS --------------------------

	.type		.nv.reservedSmem.offset0,@object
	.size		.nv.reservedSmem.offset0,0x4
